//
// Generated by NVIDIA NVVM Compiler
//
// Compiler Build ID: CL-36424714
// Cuda compilation tools, release 13.0, V13.0.88
// Based on NVVM 20.0.0
//

.version 9.0
.target sm_100
.address_size 64

	// .globl	_Z3FFTPKfS0_PfS1_i
.global .align 4 .b8 __cudart_i2opi_f[24] = {65, 144, 67, 60, 153, 149, 98, 219, 192, 221, 52, 245, 209, 87, 39, 252, 41, 21, 68, 78, 110, 131, 249, 162};

.visible .entry _Z3FFTPKfS0_PfS1_i(
	.param .u64 .ptr .align 1 _Z3FFTPKfS0_PfS1_i_param_0,
	.param .u64 .ptr .align 1 _Z3FFTPKfS0_PfS1_i_param_1,
	.param .u64 .ptr .align 1 _Z3FFTPKfS0_PfS1_i_param_2,
	.param .u64 .ptr .align 1 _Z3FFTPKfS0_PfS1_i_param_3,
	.param .u32 _Z3FFTPKfS0_PfS1_i_param_4
)
{
	.local .align 4 .b8 	__local_depot0[28];
	.reg .b64 	%SP;
	.reg .b64 	%SPL;
	.reg .pred 	%p<130>;
	.reg .b32 	%r<649>;
	.reg .b32 	%f<401>;
	.reg .b64 	%rd<339>;
	.reg .b64 	%fd<33>;

	mov.u64 	%SPL, __local_depot0;
	ld.param.u32 	%r198, [_Z3FFTPKfS0_PfS1_i_param_4];
	add.u64 	%rd1, %SPL, 0;
	add.u64 	%rd2, %SPL, 0;
	add.u64 	%rd3, %SPL, 0;
	add.u64 	%rd4, %SPL, 0;
	add.u64 	%rd5, %SPL, 0;
	add.u64 	%rd6, %SPL, 0;
	add.u64 	%rd7, %SPL, 0;
	add.u64 	%rd8, %SPL, 0;
	mov.u32 	%r199, %ntid.x;
	mov.u32 	%r200, %ctaid.x;
	mov.u32 	%r201, %tid.x;
	mad.lo.s32 	%r202, %r199, %r200, %r201;
	cvt.rn.f32.u32 	%f91, %r202;
	mul.f32 	%f92, %f91, 0f40800000;
	cvt.rzi.s32.f32 	%r1, %f92;
	setp.ge.s32 	%p1, %r1, %r198;
	@%p1 bra 	$L__BB0_130;
	ld.param.u32 	%r584, [_Z3FFTPKfS0_PfS1_i_param_4];
	ld.param.u64 	%rd284, [_Z3FFTPKfS0_PfS1_i_param_0];
	cvta.to.global.u64 	%rd135, %rd284;
	cvt.rn.f32.s32 	%f1, %r584;
	mul.wide.s32 	%rd136, %r1, 4;
	add.s64 	%rd9, %rd135, %rd136;
	ld.global.f32 	%f2, [%rd9];
	cvt.rn.f32.s32 	%f93, %r1;
	mul.f32 	%f94, %f93, 0f40C90FD0;
	div.rn.f32 	%f3, %f94, %f1;
	mul.f32 	%f95, %f3, 0f3F22F983;
	cvt.rni.s32.f32 	%r600, %f95;
	cvt.rn.f32.s32 	%f96, %r600;
	fma.rn.f32 	%f97, %f96, 0fBFC90FDA, %f3;
	fma.rn.f32 	%f98, %f96, 0fB3A22168, %f97;
	fma.rn.f32 	%f388, %f96, 0fA7C234C5, %f98;
	abs.f32 	%f5, %f3;
	setp.ltu.f32 	%p2, %f5, 0f47CE4780;
	mov.u32 	%r588, %r600;
	mov.f32 	%f385, %f388;
	@%p2 bra 	$L__BB0_9;
	setp.neu.f32 	%p3, %f5, 0f7F800000;
	@%p3 bra 	$L__BB0_4;
	mov.f32 	%f101, 0f00000000;
	mul.rn.f32 	%f385, %f3, %f101;
	mov.b32 	%r588, 0;
	bra.uni 	$L__BB0_9;
$L__BB0_4:
	mov.b32 	%r3, %f3;
	mov.b64 	%rd293, 0;
	mov.b32 	%r585, 0;
	mov.u64 	%rd291, __cudart_i2opi_f;
	shl.b32 	%r205, %r3, 8;
	or.b32  	%r206, %r205, -2147483648;
	mov.u64 	%rd292, %rd8;
$L__BB0_5:
	.pragma "nounroll";
	ld.global.nc.u32 	%r204, [%rd291];
	mad.wide.u32 	%rd139, %r204, %r206, %rd293;
	shr.u64 	%rd293, %rd139, 32;
	st.local.u32 	[%rd292], %rd139;
	add.s32 	%r585, %r585, 1;
	add.s64 	%rd292, %rd292, 4;
	add.s64 	%rd291, %rd291, 4;
	setp.ne.s32 	%p4, %r585, 6;
	@%p4 bra 	$L__BB0_5;
	shr.u32 	%r207, %r3, 23;
	st.local.u32 	[%rd8+24], %rd293;
	and.b32  	%r6, %r207, 31;
	and.b32  	%r208, %r207, 224;
	add.s32 	%r209, %r208, -128;
	shr.u32 	%r210, %r209, 5;
	mul.wide.u32 	%rd140, %r210, 4;
	sub.s64 	%rd16, %rd8, %rd140;
	ld.local.u32 	%r586, [%rd16+24];
	ld.local.u32 	%r587, [%rd16+20];
	setp.eq.s32 	%p5, %r6, 0;
	@%p5 bra 	$L__BB0_8;
	shf.l.wrap.b32 	%r586, %r587, %r586, %r6;
	ld.local.u32 	%r211, [%rd16+16];
	shf.l.wrap.b32 	%r587, %r211, %r587, %r6;
$L__BB0_8:
	shr.u32 	%r212, %r586, 30;
	shf.l.wrap.b32 	%r213, %r587, %r586, 2;
	shl.b32 	%r214, %r587, 2;
	shr.u32 	%r215, %r213, 31;
	add.s32 	%r216, %r215, %r212;
	neg.s32 	%r217, %r216;
	setp.lt.s32 	%p6, %r3, 0;
	selp.b32 	%r588, %r217, %r216, %p6;
	xor.b32  	%r218, %r213, %r3;
	shr.s32 	%r219, %r213, 31;
	xor.b32  	%r220, %r219, %r213;
	xor.b32  	%r221, %r219, %r214;
	cvt.u64.u32 	%rd141, %r220;
	shl.b64 	%rd142, %rd141, 32;
	cvt.u64.u32 	%rd143, %r221;
	or.b64  	%rd144, %rd142, %rd143;
	cvt.rn.f64.s64 	%fd1, %rd144;
	mul.f64 	%fd2, %fd1, 0d3BF921FB54442D19;
	cvt.rn.f32.f64 	%f99, %fd2;
	neg.f32 	%f100, %f99;
	setp.lt.s32 	%p7, %r218, 0;
	selp.f32 	%f385, %f100, %f99, %p7;
$L__BB0_9:
	ld.param.u64 	%rd285, [_Z3FFTPKfS0_PfS1_i_param_1];
	setp.ltu.f32 	%p8, %f5, 0f47CE4780;
	add.s32 	%r223, %r588, 1;
	mul.rn.f32 	%f102, %f385, %f385;
	and.b32  	%r224, %r588, 1;
	setp.eq.b32 	%p9, %r224, 1;
	selp.f32 	%f103, %f385, 0f3F800000, %p9;
	fma.rn.f32 	%f104, %f102, %f103, 0f00000000;
	fma.rn.f32 	%f105, %f102, 0f37CBAC00, 0fBAB607ED;
	selp.f32 	%f106, 0fB94D4153, %f105, %p9;
	selp.f32 	%f107, 0f3C0885E4, 0f3D2AAABB, %p9;
	fma.rn.f32 	%f108, %f106, %f102, %f107;
	selp.f32 	%f109, 0fBE2AAAA8, 0fBEFFFFFF, %p9;
	fma.rn.f32 	%f110, %f108, %f102, %f109;
	fma.rn.f32 	%f111, %f110, %f104, %f103;
	and.b32  	%r225, %r223, 2;
	setp.eq.s32 	%p10, %r225, 0;
	mov.f32 	%f112, 0f00000000;
	sub.f32 	%f113, %f112, %f111;
	selp.f32 	%f114, %f111, %f113, %p10;
	mul.f32 	%f9, %f2, %f114;
	cvta.to.global.u64 	%rd145, %rd285;
	mul.wide.s32 	%rd146, %r1, 4;
	add.s64 	%rd17, %rd145, %rd146;
	ld.global.f32 	%f10, [%rd17];
	mov.u32 	%r592, %r600;
	mov.f32 	%f386, %f388;
	@%p8 bra 	$L__BB0_17;
	setp.neu.f32 	%p11, %f5, 0f7F800000;
	@%p11 bra 	$L__BB0_12;
	mov.f32 	%f117, 0f00000000;
	mul.rn.f32 	%f386, %f3, %f117;
	mov.b32 	%r592, 0;
	bra.uni 	$L__BB0_17;
$L__BB0_12:
	mov.b64 	%rd296, 0;
	mov.b32 	%r589, 0;
	mov.u64 	%rd294, __cudart_i2opi_f;
	mov.b32 	%r16, %f3;
	shl.b32 	%r228, %r16, 8;
	or.b32  	%r229, %r228, -2147483648;
	mov.u64 	%rd295, %rd7;
$L__BB0_13:
	.pragma "nounroll";
	ld.global.nc.u32 	%r227, [%rd294];
	mad.wide.u32 	%rd149, %r227, %r229, %rd296;
	shr.u64 	%rd296, %rd149, 32;
	st.local.u32 	[%rd295], %rd149;
	add.s32 	%r589, %r589, 1;
	add.s64 	%rd295, %rd295, 4;
	add.s64 	%rd294, %rd294, 4;
	setp.ne.s32 	%p12, %r589, 6;
	@%p12 bra 	$L__BB0_13;
	shr.u32 	%r230, %r16, 23;
	st.local.u32 	[%rd7+24], %rd296;
	and.b32  	%r18, %r230, 31;
	and.b32  	%r231, %r230, 224;
	add.s32 	%r232, %r231, -128;
	shr.u32 	%r233, %r232, 5;
	mul.wide.u32 	%rd150, %r233, 4;
	sub.s64 	%rd24, %rd7, %rd150;
	ld.local.u32 	%r590, [%rd24+24];
	ld.local.u32 	%r591, [%rd24+20];
	setp.eq.s32 	%p13, %r18, 0;
	@%p13 bra 	$L__BB0_16;
	shf.l.wrap.b32 	%r590, %r591, %r590, %r18;
	ld.local.u32 	%r234, [%rd24+16];
	shf.l.wrap.b32 	%r591, %r234, %r591, %r18;
$L__BB0_16:
	shr.u32 	%r235, %r590, 30;
	shf.l.wrap.b32 	%r236, %r591, %r590, 2;
	shl.b32 	%r237, %r591, 2;
	shr.u32 	%r238, %r236, 31;
	add.s32 	%r239, %r238, %r235;
	neg.s32 	%r240, %r239;
	mov.b32 	%r241, %f3;
	setp.lt.s32 	%p14, %r241, 0;
	selp.b32 	%r592, %r240, %r239, %p14;
	xor.b32  	%r242, %r236, %r241;
	shr.s32 	%r243, %r236, 31;
	xor.b32  	%r244, %r243, %r236;
	xor.b32  	%r245, %r243, %r237;
	cvt.u64.u32 	%rd151, %r244;
	shl.b64 	%rd152, %rd151, 32;
	cvt.u64.u32 	%rd153, %r245;
	or.b64  	%rd154, %rd152, %rd153;
	cvt.rn.f64.s64 	%fd3, %rd154;
	mul.f64 	%fd4, %fd3, 0d3BF921FB54442D19;
	cvt.rn.f32.f64 	%f115, %fd4;
	neg.f32 	%f116, %f115;
	setp.lt.s32 	%p15, %r242, 0;
	selp.f32 	%f386, %f116, %f115, %p15;
$L__BB0_17:
	ld.param.u64 	%rd286, [_Z3FFTPKfS0_PfS1_i_param_2];
	abs.f32 	%f14, %f3;
	setp.ltu.f32 	%p16, %f14, 0f47CE4780;
	mul.rn.f32 	%f118, %f386, %f386;
	and.b32  	%r247, %r592, 1;
	setp.eq.b32 	%p17, %r247, 1;
	selp.f32 	%f119, 0f3F800000, %f386, %p17;
	fma.rn.f32 	%f120, %f118, %f119, 0f00000000;
	fma.rn.f32 	%f121, %f118, 0f37CBAC00, 0fBAB607ED;
	selp.f32 	%f122, %f121, 0fB94D4153, %p17;
	selp.f32 	%f123, 0f3D2AAABB, 0f3C0885E4, %p17;
	fma.rn.f32 	%f124, %f122, %f118, %f123;
	selp.f32 	%f125, 0fBEFFFFFF, 0fBE2AAAA8, %p17;
	fma.rn.f32 	%f126, %f124, %f118, %f125;
	fma.rn.f32 	%f127, %f126, %f120, %f119;
	and.b32  	%r248, %r592, 2;
	setp.eq.s32 	%p18, %r248, 0;
	mov.f32 	%f128, 0f00000000;
	sub.f32 	%f129, %f128, %f127;
	selp.f32 	%f130, %f127, %f129, %p18;
	fma.rn.f32 	%f131, %f10, %f130, %f9;
	cvta.to.global.u64 	%rd155, %rd286;
	mul.wide.s32 	%rd156, %r1, 4;
	add.s64 	%rd157, %rd155, %rd156;
	st.global.f32 	[%rd157], %f131;
	ld.global.f32 	%f15, [%rd9];
	mov.u32 	%r596, %r600;
	mov.f32 	%f387, %f388;
	@%p16 bra 	$L__BB0_25;
	setp.neu.f32 	%p19, %f14, 0f7F800000;
	@%p19 bra 	$L__BB0_20;
	mov.f32 	%f134, 0f00000000;
	mul.rn.f32 	%f387, %f3, %f134;
	mov.b32 	%r596, 0;
	bra.uni 	$L__BB0_25;
$L__BB0_20:
	mov.b64 	%rd299, 0;
	mov.b32 	%r593, 0;
	mov.u64 	%rd297, __cudart_i2opi_f;
	mov.b32 	%r251, %f3;
	shl.b32 	%r252, %r251, 8;
	or.b32  	%r253, %r252, -2147483648;
	mov.u64 	%rd298, %rd6;
$L__BB0_21:
	.pragma "nounroll";
	ld.global.nc.u32 	%r250, [%rd297];
	mad.wide.u32 	%rd160, %r250, %r253, %rd299;
	shr.u64 	%rd299, %rd160, 32;
	st.local.u32 	[%rd298], %rd160;
	add.s32 	%r593, %r593, 1;
	add.s64 	%rd298, %rd298, 4;
	add.s64 	%rd297, %rd297, 4;
	setp.ne.s32 	%p20, %r593, 6;
	@%p20 bra 	$L__BB0_21;
	mov.b32 	%r254, %f3;
	shr.u32 	%r255, %r254, 23;
	st.local.u32 	[%rd6+24], %rd299;
	and.b32  	%r29, %r255, 31;
	and.b32  	%r256, %r255, 224;
	add.s32 	%r257, %r256, -128;
	shr.u32 	%r258, %r257, 5;
	mul.wide.u32 	%rd161, %r258, 4;
	sub.s64 	%rd31, %rd6, %rd161;
	ld.local.u32 	%r594, [%rd31+24];
	ld.local.u32 	%r595, [%rd31+20];
	setp.eq.s32 	%p21, %r29, 0;
	@%p21 bra 	$L__BB0_24;
	shf.l.wrap.b32 	%r594, %r595, %r594, %r29;
	ld.local.u32 	%r259, [%rd31+16];
	shf.l.wrap.b32 	%r595, %r259, %r595, %r29;
$L__BB0_24:
	shr.u32 	%r260, %r594, 30;
	shf.l.wrap.b32 	%r261, %r595, %r594, 2;
	shl.b32 	%r262, %r595, 2;
	shr.u32 	%r263, %r261, 31;
	add.s32 	%r264, %r263, %r260;
	neg.s32 	%r265, %r264;
	mov.b32 	%r266, %f3;
	setp.lt.s32 	%p22, %r266, 0;
	selp.b32 	%r596, %r265, %r264, %p22;
	xor.b32  	%r267, %r261, %r266;
	shr.s32 	%r268, %r261, 31;
	xor.b32  	%r269, %r268, %r261;
	xor.b32  	%r270, %r268, %r262;
	cvt.u64.u32 	%rd162, %r269;
	shl.b64 	%rd163, %rd162, 32;
	cvt.u64.u32 	%rd164, %r270;
	or.b64  	%rd165, %rd163, %rd164;
	cvt.rn.f64.s64 	%fd5, %rd165;
	mul.f64 	%fd6, %fd5, 0d3BF921FB54442D19;
	cvt.rn.f32.f64 	%f132, %fd6;
	neg.f32 	%f133, %f132;
	setp.lt.s32 	%p23, %r267, 0;
	selp.f32 	%f387, %f133, %f132, %p23;
$L__BB0_25:
	abs.f32 	%f19, %f3;
	setp.ltu.f32 	%p24, %f19, 0f47CE4780;
	mul.rn.f32 	%f135, %f387, %f387;
	and.b32  	%r272, %r596, 1;
	setp.eq.b32 	%p25, %r272, 1;
	selp.f32 	%f136, 0f3F800000, %f387, %p25;
	fma.rn.f32 	%f137, %f135, %f136, 0f00000000;
	fma.rn.f32 	%f138, %f135, 0f37CBAC00, 0fBAB607ED;
	selp.f32 	%f139, %f138, 0fB94D4153, %p25;
	selp.f32 	%f140, 0f3D2AAABB, 0f3C0885E4, %p25;
	fma.rn.f32 	%f141, %f139, %f135, %f140;
	selp.f32 	%f142, 0fBEFFFFFF, 0fBE2AAAA8, %p25;
	fma.rn.f32 	%f143, %f141, %f135, %f142;
	fma.rn.f32 	%f144, %f143, %f137, %f136;
	and.b32  	%r273, %r596, 2;
	setp.eq.s32 	%p26, %r273, 0;
	mov.f32 	%f145, 0f00000000;
	sub.f32 	%f146, %f145, %f144;
	selp.f32 	%f20, %f144, %f146, %p26;
	ld.global.f32 	%f21, [%rd17];
	@%p24 bra 	$L__BB0_33;
	setp.neu.f32 	%p27, %f19, 0f7F800000;
	@%p27 bra 	$L__BB0_28;
	mov.f32 	%f149, 0f00000000;
	mul.rn.f32 	%f388, %f3, %f149;
	mov.b32 	%r600, 0;
	bra.uni 	$L__BB0_33;
$L__BB0_28:
	mov.b32 	%r38, %f3;
	mov.b64 	%rd302, 0;
	mov.b32 	%r597, 0;
	mov.u64 	%rd300, __cudart_i2opi_f;
	shl.b32 	%r276, %r38, 8;
	or.b32  	%r277, %r276, -2147483648;
	mov.u64 	%rd301, %rd5;
$L__BB0_29:
	.pragma "nounroll";
	ld.global.nc.u32 	%r275, [%rd300];
	mad.wide.u32 	%rd168, %r275, %r277, %rd302;
	shr.u64 	%rd302, %rd168, 32;
	st.local.u32 	[%rd301], %rd168;
	add.s32 	%r597, %r597, 1;
	add.s64 	%rd301, %rd301, 4;
	add.s64 	%rd300, %rd300, 4;
	setp.ne.s32 	%p28, %r597, 6;
	@%p28 bra 	$L__BB0_29;
	shr.u32 	%r278, %r38, 23;
	st.local.u32 	[%rd5+24], %rd302;
	and.b32  	%r41, %r278, 31;
	and.b32  	%r279, %r278, 224;
	add.s32 	%r280, %r279, -128;
	shr.u32 	%r281, %r280, 5;
	mul.wide.u32 	%rd169, %r281, 4;
	sub.s64 	%rd38, %rd5, %rd169;
	ld.local.u32 	%r598, [%rd38+24];
	ld.local.u32 	%r599, [%rd38+20];
	setp.eq.s32 	%p29, %r41, 0;
	@%p29 bra 	$L__BB0_32;
	shf.l.wrap.b32 	%r598, %r599, %r598, %r41;
	ld.local.u32 	%r282, [%rd38+16];
	shf.l.wrap.b32 	%r599, %r282, %r599, %r41;
$L__BB0_32:
	shr.u32 	%r283, %r598, 30;
	shf.l.wrap.b32 	%r284, %r599, %r598, 2;
	shl.b32 	%r285, %r599, 2;
	shr.u32 	%r286, %r284, 31;
	add.s32 	%r287, %r286, %r283;
	neg.s32 	%r288, %r287;
	setp.lt.s32 	%p30, %r38, 0;
	selp.b32 	%r600, %r288, %r287, %p30;
	xor.b32  	%r289, %r284, %r38;
	shr.s32 	%r290, %r284, 31;
	xor.b32  	%r291, %r290, %r284;
	xor.b32  	%r292, %r290, %r285;
	cvt.u64.u32 	%rd170, %r291;
	shl.b64 	%rd171, %rd170, 32;
	cvt.u64.u32 	%rd172, %r292;
	or.b64  	%rd173, %rd171, %rd172;
	cvt.rn.f64.s64 	%fd7, %rd173;
	mul.f64 	%fd8, %fd7, 0d3BF921FB54442D19;
	cvt.rn.f32.f64 	%f147, %fd8;
	neg.f32 	%f148, %f147;
	setp.lt.s32 	%p31, %r289, 0;
	selp.f32 	%f388, %f148, %f147, %p31;
$L__BB0_33:
	ld.param.u64 	%rd290, [_Z3FFTPKfS0_PfS1_i_param_3];
	add.s32 	%r294, %r600, 1;
	mul.rn.f32 	%f150, %f388, %f388;
	and.b32  	%r295, %r600, 1;
	setp.eq.b32 	%p32, %r295, 1;
	selp.f32 	%f151, %f388, 0f3F800000, %p32;
	fma.rn.f32 	%f152, %f150, %f151, 0f00000000;
	fma.rn.f32 	%f153, %f150, 0f37CBAC00, 0fBAB607ED;
	selp.f32 	%f154, 0fB94D4153, %f153, %p32;
	selp.f32 	%f155, 0f3C0885E4, 0f3D2AAABB, %p32;
	fma.rn.f32 	%f156, %f154, %f150, %f155;
	selp.f32 	%f157, 0fBE2AAAA8, 0fBEFFFFFF, %p32;
	fma.rn.f32 	%f158, %f156, %f150, %f157;
	fma.rn.f32 	%f159, %f158, %f152, %f151;
	and.b32  	%r296, %r294, 2;
	setp.eq.s32 	%p33, %r296, 0;
	mov.f32 	%f160, 0f00000000;
	sub.f32 	%f161, %f160, %f159;
	selp.f32 	%f162, %f159, %f161, %p33;
	mul.f32 	%f163, %f21, %f162;
	mul.f32 	%f164, %f15, %f20;
	sub.f32 	%f165, %f163, %f164;
	cvta.to.global.u64 	%rd174, %rd290;
	mul.wide.s32 	%rd175, %r1, 4;
	add.s64 	%rd39, %rd174, %rd175;
	st.global.f32 	[%rd39], %f165;
	add.s32 	%r297, %r1, 1;
	ld.global.f32 	%f25, [%rd9+4];
	cvt.rn.f32.s32 	%f166, %r297;
	mul.f32 	%f167, %f166, 0f40C90FD0;
	div.rn.f32 	%f26, %f167, %f1;
	mul.f32 	%f168, %f26, 0f3F22F983;
	cvt.rni.s32.f32 	%r616, %f168;
	cvt.rn.f32.s32 	%f169, %r616;
	fma.rn.f32 	%f170, %f169, 0fBFC90FDA, %f26;
	fma.rn.f32 	%f171, %f169, 0fB3A22168, %f170;
	fma.rn.f32 	%f392, %f169, 0fA7C234C5, %f171;
	abs.f32 	%f28, %f26;
	setp.ltu.f32 	%p34, %f28, 0f47CE4780;
	mov.u32 	%r604, %r616;
	mov.f32 	%f389, %f392;
	@%p34 bra 	$L__BB0_41;
	setp.neu.f32 	%p35, %f28, 0f7F800000;
	@%p35 bra 	$L__BB0_36;
	mov.f32 	%f174, 0f00000000;
	mul.rn.f32 	%f389, %f26, %f174;
	mov.b32 	%r604, 0;
	bra.uni 	$L__BB0_41;
$L__BB0_36:
	mov.b64 	%rd305, 0;
	mov.b32 	%r601, 0;
	mov.u64 	%rd303, __cudart_i2opi_f;
	mov.b32 	%r300, %f26;
	shl.b32 	%r301, %r300, 8;
	or.b32  	%r302, %r301, -2147483648;
	mov.u64 	%rd304, %rd4;
$L__BB0_37:
	.pragma "nounroll";
	ld.global.nc.u32 	%r299, [%rd303];
	mad.wide.u32 	%rd178, %r299, %r302, %rd305;
	shr.u64 	%rd305, %rd178, 32;
	st.local.u32 	[%rd304], %rd178;
	add.s32 	%r601, %r601, 1;
	add.s64 	%rd304, %rd304, 4;
	add.s64 	%rd303, %rd303, 4;
	setp.ne.s32 	%p36, %r601, 6;
	@%p36 bra 	$L__BB0_37;
	mov.b32 	%r303, %f26;
	shr.u32 	%r304, %r303, 23;
	st.local.u32 	[%rd4+24], %rd305;
	and.b32  	%r53, %r304, 31;
	and.b32  	%r305, %r304, 224;
	add.s32 	%r306, %r305, -128;
	shr.u32 	%r307, %r306, 5;
	mul.wide.u32 	%rd179, %r307, 4;
	sub.s64 	%rd46, %rd4, %rd179;
	ld.local.u32 	%r602, [%rd46+24];
	ld.local.u32 	%r603, [%rd46+20];
	setp.eq.s32 	%p37, %r53, 0;
	@%p37 bra 	$L__BB0_40;
	shf.l.wrap.b32 	%r602, %r603, %r602, %r53;
	ld.local.u32 	%r308, [%rd46+16];
	shf.l.wrap.b32 	%r603, %r308, %r603, %r53;
$L__BB0_40:
	shr.u32 	%r309, %r602, 30;
	shf.l.wrap.b32 	%r310, %r603, %r602, 2;
	shl.b32 	%r311, %r603, 2;
	shr.u32 	%r312, %r310, 31;
	add.s32 	%r313, %r312, %r309;
	neg.s32 	%r314, %r313;
	mov.b32 	%r315, %f26;
	setp.lt.s32 	%p38, %r315, 0;
	selp.b32 	%r604, %r314, %r313, %p38;
	xor.b32  	%r316, %r310, %r315;
	shr.s32 	%r317, %r310, 31;
	xor.b32  	%r318, %r317, %r310;
	xor.b32  	%r319, %r317, %r311;
	cvt.u64.u32 	%rd180, %r318;
	shl.b64 	%rd181, %rd180, 32;
	cvt.u64.u32 	%rd182, %r319;
	or.b64  	%rd183, %rd181, %rd182;
	cvt.rn.f64.s64 	%fd9, %rd183;
	mul.f64 	%fd10, %fd9, 0d3BF921FB54442D19;
	cvt.rn.f32.f64 	%f172, %fd10;
	neg.f32 	%f173, %f172;
	setp.lt.s32 	%p39, %r316, 0;
	selp.f32 	%f389, %f173, %f172, %p39;
$L__BB0_41:
	abs.f32 	%f32, %f26;
	setp.ltu.f32 	%p40, %f32, 0f47CE4780;
	add.s32 	%r321, %r604, 1;
	mul.rn.f32 	%f175, %f389, %f389;
	and.b32  	%r322, %r604, 1;
	setp.eq.b32 	%p41, %r322, 1;
	selp.f32 	%f176, %f389, 0f3F800000, %p41;
	fma.rn.f32 	%f177, %f175, %f176, 0f00000000;
	fma.rn.f32 	%f178, %f175, 0f37CBAC00, 0fBAB607ED;
	selp.f32 	%f179, 0fB94D4153, %f178, %p41;
	selp.f32 	%f180, 0f3C0885E4, 0f3D2AAABB, %p41;
	fma.rn.f32 	%f181, %f179, %f175, %f180;
	selp.f32 	%f182, 0fBE2AAAA8, 0fBEFFFFFF, %p41;
	fma.rn.f32 	%f183, %f181, %f175, %f182;
	fma.rn.f32 	%f184, %f183, %f177, %f176;
	and.b32  	%r323, %r321, 2;
	setp.eq.s32 	%p42, %r323, 0;
	mov.f32 	%f185, 0f00000000;
	sub.f32 	%f186, %f185, %f184;
	selp.f32 	%f187, %f184, %f186, %p42;
	mul.f32 	%f33, %f25, %f187;
	ld.global.f32 	%f34, [%rd17+4];
	mov.u32 	%r608, %r616;
	mov.f32 	%f390, %f392;
	@%p40 bra 	$L__BB0_49;
	setp.neu.f32 	%p43, %f32, 0f7F800000;
	@%p43 bra 	$L__BB0_44;
	mov.f32 	%f190, 0f00000000;
	mul.rn.f32 	%f390, %f26, %f190;
	mov.b32 	%r608, 0;
	bra.uni 	$L__BB0_49;
$L__BB0_44:
	mov.b64 	%rd308, 0;
	mov.b32 	%r605, 0;
	mov.u64 	%rd306, __cudart_i2opi_f;
	mov.b32 	%r326, %f26;
	shl.b32 	%r327, %r326, 8;
	or.b32  	%r328, %r327, -2147483648;
	mov.u64 	%rd307, %rd3;
$L__BB0_45:
	.pragma "nounroll";
	ld.global.nc.u32 	%r325, [%rd306];
	mad.wide.u32 	%rd186, %r325, %r328, %rd308;
	shr.u64 	%rd308, %rd186, 32;
	st.local.u32 	[%rd307], %rd186;
	add.s32 	%r605, %r605, 1;
	add.s64 	%rd307, %rd307, 4;
	add.s64 	%rd306, %rd306, 4;
	setp.ne.s32 	%p44, %r605, 6;
	@%p44 bra 	$L__BB0_45;
	mov.b32 	%r329, %f26;
	shr.u32 	%r330, %r329, 23;
	st.local.u32 	[%rd3+24], %rd308;
	and.b32  	%r331, %r330, 31;
	and.b32  	%r332, %r330, 224;
	add.s32 	%r333, %r332, -128;
	shr.u32 	%r334, %r333, 5;
	mul.wide.u32 	%rd187, %r334, 4;
	sub.s64 	%rd188, %rd3, %rd187;
	ld.local.u32 	%r606, [%rd188+24];
	ld.local.u32 	%r607, [%rd188+20];
	setp.eq.s32 	%p45, %r331, 0;
	@%p45 bra 	$L__BB0_48;
	mov.b32 	%r335, %f26;
	shr.u32 	%r336, %r335, 23;
	and.b32  	%r337, %r336, 31;
	shf.l.wrap.b32 	%r606, %r607, %r606, %r337;
	and.b32  	%r338, %r336, 224;
	add.s32 	%r339, %r338, -128;
	shr.u32 	%r340, %r339, 5;
	mul.wide.u32 	%rd189, %r340, 4;
	sub.s64 	%rd190, %rd3, %rd189;
	ld.local.u32 	%r341, [%rd190+16];
	shf.l.wrap.b32 	%r607, %r341, %r607, %r337;
$L__BB0_48:
	shr.u32 	%r342, %r606, 30;
	shf.l.wrap.b32 	%r343, %r607, %r606, 2;
	shl.b32 	%r344, %r607, 2;
	shr.u32 	%r345, %r343, 31;
	add.s32 	%r346, %r345, %r342;
	neg.s32 	%r347, %r346;
	mov.b32 	%r348, %f26;
	setp.lt.s32 	%p46, %r348, 0;
	selp.b32 	%r608, %r347, %r346, %p46;
	xor.b32  	%r349, %r343, %r348;
	shr.s32 	%r350, %r343, 31;
	xor.b32  	%r351, %r350, %r343;
	xor.b32  	%r352, %r350, %r344;
	cvt.u64.u32 	%rd191, %r351;
	shl.b64 	%rd192, %rd191, 32;
	cvt.u64.u32 	%rd193, %r352;
	or.b64  	%rd194, %rd192, %rd193;
	cvt.rn.f64.s64 	%fd11, %rd194;
	mul.f64 	%fd12, %fd11, 0d3BF921FB54442D19;
	cvt.rn.f32.f64 	%f188, %fd12;
	neg.f32 	%f189, %f188;
	setp.lt.s32 	%p47, %r349, 0;
	selp.f32 	%f390, %f189, %f188, %p47;
$L__BB0_49:
	ld.param.u64 	%rd287, [_Z3FFTPKfS0_PfS1_i_param_2];
	abs.f32 	%f38, %f26;
	setp.ltu.f32 	%p48, %f38, 0f47CE4780;
	mul.rn.f32 	%f191, %f390, %f390;
	and.b32  	%r354, %r608, 1;
	setp.eq.b32 	%p49, %r354, 1;
	selp.f32 	%f192, 0f3F800000, %f390, %p49;
	fma.rn.f32 	%f193, %f191, %f192, 0f00000000;
	fma.rn.f32 	%f194, %f191, 0f37CBAC00, 0fBAB607ED;
	selp.f32 	%f195, %f194, 0fB94D4153, %p49;
	selp.f32 	%f196, 0f3D2AAABB, 0f3C0885E4, %p49;
	fma.rn.f32 	%f197, %f195, %f191, %f196;
	selp.f32 	%f198, 0fBEFFFFFF, 0fBE2AAAA8, %p49;
	fma.rn.f32 	%f199, %f197, %f191, %f198;
	fma.rn.f32 	%f200, %f199, %f193, %f192;
	and.b32  	%r355, %r608, 2;
	setp.eq.s32 	%p50, %r355, 0;
	mov.f32 	%f201, 0f00000000;
	sub.f32 	%f202, %f201, %f200;
	selp.f32 	%f203, %f200, %f202, %p50;
	fma.rn.f32 	%f204, %f34, %f203, %f33;
	cvta.to.global.u64 	%rd195, %rd287;
	mul.wide.s32 	%rd196, %r1, 4;
	add.s64 	%rd197, %rd195, %rd196;
	st.global.f32 	[%rd197+4], %f204;
	ld.global.f32 	%f39, [%rd9+4];
	mov.u32 	%r612, %r616;
	mov.f32 	%f391, %f392;
	@%p48 bra 	$L__BB0_57;
	setp.neu.f32 	%p51, %f38, 0f7F800000;
	@%p51 bra 	$L__BB0_52;
	mov.f32 	%f207, 0f00000000;
	mul.rn.f32 	%f391, %f26, %f207;
	mov.b32 	%r612, 0;
	bra.uni 	$L__BB0_57;
$L__BB0_52:
	mov.b64 	%rd311, 0;
	mov.b32 	%r609, 0;
	mov.u64 	%rd309, __cudart_i2opi_f;
	mov.b32 	%r358, %f26;
	shl.b32 	%r359, %r358, 8;
	or.b32  	%r360, %r359, -2147483648;
	mov.u64 	%rd310, %rd2;
$L__BB0_53:
	.pragma "nounroll";
	ld.global.nc.u32 	%r357, [%rd309];
	mad.wide.u32 	%rd200, %r357, %r360, %rd311;
	shr.u64 	%rd311, %rd200, 32;
	st.local.u32 	[%rd310], %rd200;
	add.s32 	%r609, %r609, 1;
	add.s64 	%rd310, %rd310, 4;
	add.s64 	%rd309, %rd309, 4;
	setp.ne.s32 	%p52, %r609, 6;
	@%p52 bra 	$L__BB0_53;
	mov.b32 	%r361, %f26;
	shr.u32 	%r362, %r361, 23;
	st.local.u32 	[%rd2+24], %rd311;
	and.b32  	%r74, %r362, 31;
	and.b32  	%r363, %r362, 224;
	add.s32 	%r364, %r363, -128;
	shr.u32 	%r365, %r364, 5;
	mul.wide.u32 	%rd201, %r365, 4;
	sub.s64 	%rd59, %rd2, %rd201;
	ld.local.u32 	%r610, [%rd59+24];
	ld.local.u32 	%r611, [%rd59+20];
	setp.eq.s32 	%p53, %r74, 0;
	@%p53 bra 	$L__BB0_56;
	shf.l.wrap.b32 	%r610, %r611, %r610, %r74;
	ld.local.u32 	%r366, [%rd59+16];
	shf.l.wrap.b32 	%r611, %r366, %r611, %r74;
$L__BB0_56:
	shr.u32 	%r367, %r610, 30;
	shf.l.wrap.b32 	%r368, %r611, %r610, 2;
	shl.b32 	%r369, %r611, 2;
	shr.u32 	%r370, %r368, 31;
	add.s32 	%r371, %r370, %r367;
	neg.s32 	%r372, %r371;
	mov.b32 	%r373, %f26;
	setp.lt.s32 	%p54, %r373, 0;
	selp.b32 	%r612, %r372, %r371, %p54;
	xor.b32  	%r374, %r368, %r373;
	shr.s32 	%r375, %r368, 31;
	xor.b32  	%r376, %r375, %r368;
	xor.b32  	%r377, %r375, %r369;
	cvt.u64.u32 	%rd202, %r376;
	shl.b64 	%rd203, %rd202, 32;
	cvt.u64.u32 	%rd204, %r377;
	or.b64  	%rd205, %rd203, %rd204;
	cvt.rn.f64.s64 	%fd13, %rd205;
	mul.f64 	%fd14, %fd13, 0d3BF921FB54442D19;
	cvt.rn.f32.f64 	%f205, %fd14;
	neg.f32 	%f206, %f205;
	setp.lt.s32 	%p55, %r374, 0;
	selp.f32 	%f391, %f206, %f205, %p55;
$L__BB0_57:
	abs.f32 	%f43, %f26;
	setp.ltu.f32 	%p56, %f43, 0f47CE4780;
	mul.rn.f32 	%f208, %f391, %f391;
	and.b32  	%r379, %r612, 1;
	setp.eq.b32 	%p57, %r379, 1;
	selp.f32 	%f209, 0f3F800000, %f391, %p57;
	fma.rn.f32 	%f210, %f208, %f209, 0f00000000;
	fma.rn.f32 	%f211, %f208, 0f37CBAC00, 0fBAB607ED;
	selp.f32 	%f212, %f211, 0fB94D4153, %p57;
	selp.f32 	%f213, 0f3D2AAABB, 0f3C0885E4, %p57;
	fma.rn.f32 	%f214, %f212, %f208, %f213;
	selp.f32 	%f215, 0fBEFFFFFF, 0fBE2AAAA8, %p57;
	fma.rn.f32 	%f216, %f214, %f208, %f215;
	fma.rn.f32 	%f217, %f216, %f210, %f209;
	and.b32  	%r380, %r612, 2;
	setp.eq.s32 	%p58, %r380, 0;
	mov.f32 	%f218, 0f00000000;
	sub.f32 	%f219, %f218, %f217;
	selp.f32 	%f44, %f217, %f219, %p58;
	ld.global.f32 	%f45, [%rd17+4];
	@%p56 bra 	$L__BB0_65;
	setp.neu.f32 	%p59, %f43, 0f7F800000;
	@%p59 bra 	$L__BB0_60;
	mov.f32 	%f222, 0f00000000;
	mul.rn.f32 	%f392, %f26, %f222;
	mov.b32 	%r616, 0;
	bra.uni 	$L__BB0_65;
$L__BB0_60:
	mov.b32 	%r83, %f26;
	mov.b64 	%rd314, 0;
	mov.b32 	%r613, 0;
	mov.u64 	%rd312, __cudart_i2opi_f;
	shl.b32 	%r383, %r83, 8;
	or.b32  	%r384, %r383, -2147483648;
	mov.u64 	%rd313, %rd1;
$L__BB0_61:
	.pragma "nounroll";
	ld.global.nc.u32 	%r382, [%rd312];
	mad.wide.u32 	%rd208, %r382, %r384, %rd314;
	shr.u64 	%rd314, %rd208, 32;
	st.local.u32 	[%rd313], %rd208;
	add.s32 	%r613, %r613, 1;
	add.s64 	%rd313, %rd313, 4;
	add.s64 	%rd312, %rd312, 4;
	setp.ne.s32 	%p60, %r613, 6;
	@%p60 bra 	$L__BB0_61;
	shr.u32 	%r385, %r83, 23;
	st.local.u32 	[%rd1+24], %rd314;
	and.b32  	%r86, %r385, 31;
	and.b32  	%r386, %r385, 224;
	add.s32 	%r387, %r386, -128;
	shr.u32 	%r388, %r387, 5;
	mul.wide.u32 	%rd209, %r388, 4;
	sub.s64 	%rd66, %rd1, %rd209;
	ld.local.u32 	%r614, [%rd66+24];
	ld.local.u32 	%r615, [%rd66+20];
	setp.eq.s32 	%p61, %r86, 0;
	@%p61 bra 	$L__BB0_64;
	shf.l.wrap.b32 	%r614, %r615, %r614, %r86;
	ld.local.u32 	%r389, [%rd66+16];
	shf.l.wrap.b32 	%r615, %r389, %r615, %r86;
$L__BB0_64:
	shr.u32 	%r390, %r614, 30;
	shf.l.wrap.b32 	%r391, %r615, %r614, 2;
	shl.b32 	%r392, %r615, 2;
	shr.u32 	%r393, %r391, 31;
	add.s32 	%r394, %r393, %r390;
	neg.s32 	%r395, %r394;
	setp.lt.s32 	%p62, %r83, 0;
	selp.b32 	%r616, %r395, %r394, %p62;
	xor.b32  	%r396, %r391, %r83;
	shr.s32 	%r397, %r391, 31;
	xor.b32  	%r398, %r397, %r391;
	xor.b32  	%r399, %r397, %r392;
	cvt.u64.u32 	%rd210, %r398;
	shl.b64 	%rd211, %rd210, 32;
	cvt.u64.u32 	%rd212, %r399;
	or.b64  	%rd213, %rd211, %rd212;
	cvt.rn.f64.s64 	%fd15, %rd213;
	mul.f64 	%fd16, %fd15, 0d3BF921FB54442D19;
	cvt.rn.f32.f64 	%f220, %fd16;
	neg.f32 	%f221, %f220;
	setp.lt.s32 	%p63, %r396, 0;
	selp.f32 	%f392, %f221, %f220, %p63;
$L__BB0_65:
	add.s32 	%r401, %r616, 1;
	mul.rn.f32 	%f223, %f392, %f392;
	and.b32  	%r402, %r616, 1;
	setp.eq.b32 	%p64, %r402, 1;
	selp.f32 	%f224, %f392, 0f3F800000, %p64;
	fma.rn.f32 	%f225, %f223, %f224, 0f00000000;
	fma.rn.f32 	%f226, %f223, 0f37CBAC00, 0fBAB607ED;
	selp.f32 	%f227, 0fB94D4153, %f226, %p64;
	selp.f32 	%f228, 0f3C0885E4, 0f3D2AAABB, %p64;
	fma.rn.f32 	%f229, %f227, %f223, %f228;
	selp.f32 	%f230, 0fBE2AAAA8, 0fBEFFFFFF, %p64;
	fma.rn.f32 	%f231, %f229, %f223, %f230;
	fma.rn.f32 	%f232, %f231, %f225, %f224;
	and.b32  	%r403, %r401, 2;
	setp.eq.s32 	%p65, %r403, 0;
	mov.f32 	%f233, 0f00000000;
	sub.f32 	%f234, %f233, %f232;
	selp.f32 	%f235, %f232, %f234, %p65;
	mul.f32 	%f236, %f45, %f235;
	mul.f32 	%f237, %f39, %f44;
	sub.f32 	%f238, %f236, %f237;
	st.global.f32 	[%rd39+4], %f238;
	add.s32 	%r404, %r1, 2;
	ld.global.f32 	%f49, [%rd9+8];
	cvt.rn.f32.s32 	%f239, %r404;
	mul.f32 	%f240, %f239, 0f40C90FD0;
	div.rn.f32 	%f50, %f240, %f1;
	mul.f32 	%f241, %f50, 0f3F22F983;
	cvt.rni.s32.f32 	%r632, %f241;
	cvt.rn.f32.s32 	%f242, %r632;
	fma.rn.f32 	%f243, %f242, 0fBFC90FDA, %f50;
	fma.rn.f32 	%f244, %f242, 0fB3A22168, %f243;
	fma.rn.f32 	%f396, %f242, 0fA7C234C5, %f244;
	abs.f32 	%f52, %f50;
	setp.ltu.f32 	%p66, %f52, 0f47CE4780;
	mov.u32 	%r620, %r632;
	mov.f32 	%f393, %f396;
	@%p66 bra 	$L__BB0_73;
	setp.eq.f32 	%p67, %f52, 0f7F800000;
	@%p67 bra 	$L__BB0_72;
	mov.b64 	%rd317, 0;
	mov.b32 	%r617, 0;
	mov.u64 	%rd315, __cudart_i2opi_f;
	mov.b32 	%r407, %f50;
	shl.b32 	%r408, %r407, 8;
	or.b32  	%r409, %r408, -2147483648;
	mov.u64 	%rd316, %rd8;
$L__BB0_68:
	.pragma "nounroll";
	ld.global.nc.u32 	%r406, [%rd315];
	mad.wide.u32 	%rd216, %r406, %r409, %rd317;
	shr.u64 	%rd317, %rd216, 32;
	st.local.u32 	[%rd316], %rd216;
	add.s32 	%r617, %r617, 1;
	add.s64 	%rd316, %rd316, 4;
	add.s64 	%rd315, %rd315, 4;
	setp.ne.s32 	%p68, %r617, 6;
	@%p68 bra 	$L__BB0_68;
	mov.b32 	%r410, %f50;
	shr.u32 	%r411, %r410, 23;
	st.local.u32 	[%rd8+24], %rd317;
	and.b32  	%r98, %r411, 31;
	and.b32  	%r412, %r411, 224;
	add.s32 	%r413, %r412, -128;
	shr.u32 	%r414, %r413, 5;
	mul.wide.u32 	%rd217, %r414, 4;
	sub.s64 	%rd73, %rd8, %rd217;
	ld.local.u32 	%r618, [%rd73+24];
	ld.local.u32 	%r619, [%rd73+20];
	setp.eq.s32 	%p69, %r98, 0;
	@%p69 bra 	$L__BB0_71;
	shf.l.wrap.b32 	%r618, %r619, %r618, %r98;
	ld.local.u32 	%r415, [%rd73+16];
	shf.l.wrap.b32 	%r619, %r415, %r619, %r98;
$L__BB0_71:
	shr.u32 	%r416, %r618, 30;
	shf.l.wrap.b32 	%r417, %r619, %r618, 2;
	shl.b32 	%r418, %r619, 2;
	shr.u32 	%r419, %r417, 31;
	add.s32 	%r420, %r419, %r416;
	neg.s32 	%r421, %r420;
	mov.b32 	%r422, %f50;
	setp.lt.s32 	%p70, %r422, 0;
	selp.b32 	%r620, %r421, %r420, %p70;
	xor.b32  	%r423, %r417, %r422;
	shr.s32 	%r424, %r417, 31;
	xor.b32  	%r425, %r424, %r417;
	xor.b32  	%r426, %r424, %r418;
	cvt.u64.u32 	%rd218, %r425;
	shl.b64 	%rd219, %rd218, 32;
	cvt.u64.u32 	%rd220, %r426;
	or.b64  	%rd221, %rd219, %rd220;
	cvt.rn.f64.s64 	%fd17, %rd221;
	mul.f64 	%fd18, %fd17, 0d3BF921FB54442D19;
	cvt.rn.f32.f64 	%f245, %fd18;
	neg.f32 	%f246, %f245;
	setp.lt.s32 	%p71, %r423, 0;
	selp.f32 	%f393, %f246, %f245, %p71;
	bra.uni 	$L__BB0_73;
$L__BB0_72:
	mov.f32 	%f247, 0f00000000;
	mul.rn.f32 	%f393, %f50, %f247;
	mov.b32 	%r620, 0;
$L__BB0_73:
	add.s32 	%r428, %r620, 1;
	mul.rn.f32 	%f248, %f393, %f393;
	and.b32  	%r429, %r620, 1;
	setp.eq.b32 	%p73, %r429, 1;
	selp.f32 	%f249, %f393, 0f3F800000, %p73;
	fma.rn.f32 	%f250, %f248, %f249, 0f00000000;
	fma.rn.f32 	%f251, %f248, 0f37CBAC00, 0fBAB607ED;
	selp.f32 	%f252, 0fB94D4153, %f251, %p73;
	selp.f32 	%f253, 0f3C0885E4, 0f3D2AAABB, %p73;
	fma.rn.f32 	%f254, %f252, %f248, %f253;
	selp.f32 	%f255, 0fBE2AAAA8, 0fBEFFFFFF, %p73;
	fma.rn.f32 	%f256, %f254, %f248, %f255;
	fma.rn.f32 	%f257, %f256, %f250, %f249;
	and.b32  	%r430, %r428, 2;
	setp.eq.s32 	%p74, %r430, 0;
	mov.f32 	%f258, 0f00000000;
	sub.f32 	%f259, %f258, %f257;
	selp.f32 	%f260, %f257, %f259, %p74;
	mul.f32 	%f56, %f49, %f260;
	ld.global.f32 	%f57, [%rd17+8];
	mov.u32 	%r624, %r632;
	mov.f32 	%f394, %f396;
	@%p66 bra 	$L__BB0_81;
	setp.eq.f32 	%p75, %f52, 0f7F800000;
	@%p75 bra 	$L__BB0_80;
	mov.b64 	%rd320, 0;
	mov.b32 	%r621, 0;
	mov.u64 	%rd318, __cudart_i2opi_f;
	mov.b32 	%r108, %f50;
	shl.b32 	%r433, %r108, 8;
	or.b32  	%r434, %r433, -2147483648;
	mov.u64 	%rd319, %rd7;
$L__BB0_76:
	.pragma "nounroll";
	ld.global.nc.u32 	%r432, [%rd318];
	mad.wide.u32 	%rd224, %r432, %r434, %rd320;
	shr.u64 	%rd320, %rd224, 32;
	st.local.u32 	[%rd319], %rd224;
	add.s32 	%r621, %r621, 1;
	add.s64 	%rd319, %rd319, 4;
	add.s64 	%rd318, %rd318, 4;
	setp.ne.s32 	%p76, %r621, 6;
	@%p76 bra 	$L__BB0_76;
	shr.u32 	%r435, %r108, 23;
	st.local.u32 	[%rd7+24], %rd320;
	and.b32  	%r110, %r435, 31;
	and.b32  	%r436, %r435, 224;
	add.s32 	%r437, %r436, -128;
	shr.u32 	%r438, %r437, 5;
	mul.wide.u32 	%rd225, %r438, 4;
	sub.s64 	%rd80, %rd7, %rd225;
	ld.local.u32 	%r622, [%rd80+24];
	ld.local.u32 	%r623, [%rd80+20];
	setp.eq.s32 	%p77, %r110, 0;
	@%p77 bra 	$L__BB0_79;
	shf.l.wrap.b32 	%r622, %r623, %r622, %r110;
	ld.local.u32 	%r439, [%rd80+16];
	shf.l.wrap.b32 	%r623, %r439, %r623, %r110;
$L__BB0_79:
	shr.u32 	%r440, %r622, 30;
	shf.l.wrap.b32 	%r441, %r623, %r622, 2;
	shl.b32 	%r442, %r623, 2;
	shr.u32 	%r443, %r441, 31;
	add.s32 	%r444, %r443, %r440;
	neg.s32 	%r445, %r444;
	mov.b32 	%r446, %f50;
	setp.lt.s32 	%p78, %r446, 0;
	selp.b32 	%r624, %r445, %r444, %p78;
	xor.b32  	%r447, %r441, %r446;
	shr.s32 	%r448, %r441, 31;
	xor.b32  	%r449, %r448, %r441;
	xor.b32  	%r450, %r448, %r442;
	cvt.u64.u32 	%rd226, %r449;
	shl.b64 	%rd227, %rd226, 32;
	cvt.u64.u32 	%rd228, %r450;
	or.b64  	%rd229, %rd227, %rd228;
	cvt.rn.f64.s64 	%fd19, %rd229;
	mul.f64 	%fd20, %fd19, 0d3BF921FB54442D19;
	cvt.rn.f32.f64 	%f261, %fd20;
	neg.f32 	%f262, %f261;
	setp.lt.s32 	%p79, %r447, 0;
	selp.f32 	%f394, %f262, %f261, %p79;
	bra.uni 	$L__BB0_81;
$L__BB0_80:
	mov.f32 	%f263, 0f00000000;
	mul.rn.f32 	%f394, %f50, %f263;
	mov.b32 	%r624, 0;
$L__BB0_81:
	ld.param.u64 	%rd288, [_Z3FFTPKfS0_PfS1_i_param_2];
	mul.rn.f32 	%f264, %f394, %f394;
	and.b32  	%r452, %r624, 1;
	setp.eq.b32 	%p81, %r452, 1;
	selp.f32 	%f265, 0f3F800000, %f394, %p81;
	fma.rn.f32 	%f266, %f264, %f265, 0f00000000;
	fma.rn.f32 	%f267, %f264, 0f37CBAC00, 0fBAB607ED;
	selp.f32 	%f268, %f267, 0fB94D4153, %p81;
	selp.f32 	%f269, 0f3D2AAABB, 0f3C0885E4, %p81;
	fma.rn.f32 	%f270, %f268, %f264, %f269;
	selp.f32 	%f271, 0fBEFFFFFF, 0fBE2AAAA8, %p81;
	fma.rn.f32 	%f272, %f270, %f264, %f271;
	fma.rn.f32 	%f273, %f272, %f266, %f265;
	and.b32  	%r453, %r624, 2;
	setp.eq.s32 	%p82, %r453, 0;
	mov.f32 	%f274, 0f00000000;
	sub.f32 	%f275, %f274, %f273;
	selp.f32 	%f276, %f273, %f275, %p82;
	fma.rn.f32 	%f277, %f57, %f276, %f56;
	cvta.to.global.u64 	%rd230, %rd288;
	mul.wide.s32 	%rd231, %r1, 4;
	add.s64 	%rd232, %rd230, %rd231;
	st.global.f32 	[%rd232+8], %f277;
	ld.global.f32 	%f61, [%rd9+8];
	mov.u32 	%r628, %r632;
	mov.f32 	%f395, %f396;
	@%p66 bra 	$L__BB0_89;
	setp.eq.f32 	%p83, %f52, 0f7F800000;
	@%p83 bra 	$L__BB0_88;
	mov.b32 	%r119, %f50;
	shl.b32 	%r455, %r119, 8;
	or.b32  	%r120, %r455, -2147483648;
	mov.b64 	%rd323, 0;
	mov.b32 	%r625, 0;
	mov.u64 	%rd321, __cudart_i2opi_f;
	mov.u64 	%rd322, %rd6;
$L__BB0_84:
	.pragma "nounroll";
	ld.global.nc.u32 	%r456, [%rd321];
	mad.wide.u32 	%rd235, %r456, %r120, %rd323;
	shr.u64 	%rd323, %rd235, 32;
	st.local.u32 	[%rd322], %rd235;
	add.s32 	%r625, %r625, 1;
	add.s64 	%rd322, %rd322, 4;
	add.s64 	%rd321, %rd321, 4;
	setp.ne.s32 	%p84, %r625, 6;
	@%p84 bra 	$L__BB0_84;
	shr.u32 	%r457, %r119, 23;
	st.local.u32 	[%rd6+24], %rd323;
	and.b32  	%r123, %r457, 31;
	and.b32  	%r458, %r457, 224;
	add.s32 	%r459, %r458, -128;
	shr.u32 	%r460, %r459, 5;
	mul.wide.u32 	%rd236, %r460, 4;
	sub.s64 	%rd87, %rd6, %rd236;
	ld.local.u32 	%r626, [%rd87+24];
	ld.local.u32 	%r627, [%rd87+20];
	setp.eq.s32 	%p85, %r123, 0;
	@%p85 bra 	$L__BB0_87;
	shf.l.wrap.b32 	%r626, %r627, %r626, %r123;
	ld.local.u32 	%r461, [%rd87+16];
	shf.l.wrap.b32 	%r627, %r461, %r627, %r123;
$L__BB0_87:
	shr.u32 	%r462, %r626, 30;
	shf.l.wrap.b32 	%r463, %r627, %r626, 2;
	shl.b32 	%r464, %r627, 2;
	shr.u32 	%r465, %r463, 31;
	add.s32 	%r466, %r465, %r462;
	neg.s32 	%r467, %r466;
	setp.lt.s32 	%p86, %r119, 0;
	selp.b32 	%r628, %r467, %r466, %p86;
	xor.b32  	%r468, %r463, %r119;
	shr.s32 	%r469, %r463, 31;
	xor.b32  	%r470, %r469, %r463;
	xor.b32  	%r471, %r469, %r464;
	cvt.u64.u32 	%rd237, %r470;
	shl.b64 	%rd238, %rd237, 32;
	cvt.u64.u32 	%rd239, %r471;
	or.b64  	%rd240, %rd238, %rd239;
	cvt.rn.f64.s64 	%fd21, %rd240;
	mul.f64 	%fd22, %fd21, 0d3BF921FB54442D19;
	cvt.rn.f32.f64 	%f278, %fd22;
	neg.f32 	%f279, %f278;
	setp.lt.s32 	%p87, %r468, 0;
	selp.f32 	%f395, %f279, %f278, %p87;
	bra.uni 	$L__BB0_89;
$L__BB0_88:
	mov.f32 	%f280, 0f00000000;
	mul.rn.f32 	%f395, %f50, %f280;
	mov.b32 	%r628, 0;
$L__BB0_89:
	setp.ltu.f32 	%p88, %f52, 0f47CE4780;
	mul.rn.f32 	%f281, %f395, %f395;
	and.b32  	%r473, %r628, 1;
	setp.eq.b32 	%p89, %r473, 1;
	selp.f32 	%f282, 0f3F800000, %f395, %p89;
	fma.rn.f32 	%f283, %f281, %f282, 0f00000000;
	fma.rn.f32 	%f284, %f281, 0f37CBAC00, 0fBAB607ED;
	selp.f32 	%f285, %f284, 0fB94D4153, %p89;
	selp.f32 	%f286, 0f3D2AAABB, 0f3C0885E4, %p89;
	fma.rn.f32 	%f287, %f285, %f281, %f286;
	selp.f32 	%f288, 0fBEFFFFFF, 0fBE2AAAA8, %p89;
	fma.rn.f32 	%f289, %f287, %f281, %f288;
	fma.rn.f32 	%f290, %f289, %f283, %f282;
	and.b32  	%r474, %r628, 2;
	setp.eq.s32 	%p90, %r474, 0;
	mov.f32 	%f291, 0f00000000;
	sub.f32 	%f292, %f291, %f290;
	selp.f32 	%f65, %f290, %f292, %p90;
	ld.global.f32 	%f66, [%rd17+8];
	@%p88 bra 	$L__BB0_97;
	setp.eq.f32 	%p91, %f52, 0f7F800000;
	@%p91 bra 	$L__BB0_96;
	mov.b32 	%r132, %f50;
	shl.b32 	%r476, %r132, 8;
	or.b32  	%r133, %r476, -2147483648;
	mov.b64 	%rd326, 0;
	mov.b32 	%r629, 0;
	mov.u64 	%rd324, __cudart_i2opi_f;
	mov.u64 	%rd325, %rd5;
$L__BB0_92:
	.pragma "nounroll";
	ld.global.nc.u32 	%r477, [%rd324];
	mad.wide.u32 	%rd243, %r477, %r133, %rd326;
	shr.u64 	%rd326, %rd243, 32;
	st.local.u32 	[%rd325], %rd243;
	add.s32 	%r629, %r629, 1;
	add.s64 	%rd325, %rd325, 4;
	add.s64 	%rd324, %rd324, 4;
	setp.ne.s32 	%p92, %r629, 6;
	@%p92 bra 	$L__BB0_92;
	shr.u32 	%r478, %r132, 23;
	st.local.u32 	[%rd5+24], %rd326;
	and.b32  	%r136, %r478, 31;
	and.b32  	%r479, %r478, 224;
	add.s32 	%r480, %r479, -128;
	shr.u32 	%r481, %r480, 5;
	mul.wide.u32 	%rd244, %r481, 4;
	sub.s64 	%rd94, %rd5, %rd244;
	ld.local.u32 	%r630, [%rd94+24];
	ld.local.u32 	%r631, [%rd94+20];
	setp.eq.s32 	%p93, %r136, 0;
	@%p93 bra 	$L__BB0_95;
	shf.l.wrap.b32 	%r630, %r631, %r630, %r136;
	ld.local.u32 	%r482, [%rd94+16];
	shf.l.wrap.b32 	%r631, %r482, %r631, %r136;
$L__BB0_95:
	shr.u32 	%r483, %r630, 30;
	shf.l.wrap.b32 	%r484, %r631, %r630, 2;
	shl.b32 	%r485, %r631, 2;
	shr.u32 	%r486, %r484, 31;
	add.s32 	%r487, %r486, %r483;
	neg.s32 	%r488, %r487;
	setp.lt.s32 	%p94, %r132, 0;
	selp.b32 	%r632, %r488, %r487, %p94;
	xor.b32  	%r489, %r484, %r132;
	shr.s32 	%r490, %r484, 31;
	xor.b32  	%r491, %r490, %r484;
	xor.b32  	%r492, %r490, %r485;
	cvt.u64.u32 	%rd245, %r491;
	shl.b64 	%rd246, %rd245, 32;
	cvt.u64.u32 	%rd247, %r492;
	or.b64  	%rd248, %rd246, %rd247;
	cvt.rn.f64.s64 	%fd23, %rd248;
	mul.f64 	%fd24, %fd23, 0d3BF921FB54442D19;
	cvt.rn.f32.f64 	%f293, %fd24;
	neg.f32 	%f294, %f293;
	setp.lt.s32 	%p95, %r489, 0;
	selp.f32 	%f396, %f294, %f293, %p95;
	bra.uni 	$L__BB0_97;
$L__BB0_96:
	mov.f32 	%f295, 0f00000000;
	mul.rn.f32 	%f396, %f50, %f295;
	mov.b32 	%r632, 0;
$L__BB0_97:
	add.s32 	%r494, %r632, 1;
	mul.rn.f32 	%f296, %f396, %f396;
	and.b32  	%r495, %r632, 1;
	setp.eq.b32 	%p96, %r495, 1;
	selp.f32 	%f297, %f396, 0f3F800000, %p96;
	fma.rn.f32 	%f298, %f296, %f297, 0f00000000;
	fma.rn.f32 	%f299, %f296, 0f37CBAC00, 0fBAB607ED;
	selp.f32 	%f300, 0fB94D4153, %f299, %p96;
	selp.f32 	%f301, 0f3C0885E4, 0f3D2AAABB, %p96;
	fma.rn.f32 	%f302, %f300, %f296, %f301;
	selp.f32 	%f303, 0fBE2AAAA8, 0fBEFFFFFF, %p96;
	fma.rn.f32 	%f304, %f302, %f296, %f303;
	fma.rn.f32 	%f305, %f304, %f298, %f297;
	and.b32  	%r496, %r494, 2;
	setp.eq.s32 	%p97, %r496, 0;
	mov.f32 	%f306, 0f00000000;
	sub.f32 	%f307, %f306, %f305;
	selp.f32 	%f308, %f305, %f307, %p97;
	mul.f32 	%f309, %f66, %f308;
	mul.f32 	%f310, %f61, %f65;
	sub.f32 	%f311, %f309, %f310;
	st.global.f32 	[%rd39+8], %f311;
	add.s32 	%r497, %r1, 3;
	ld.global.f32 	%f70, [%rd9+12];
	cvt.rn.f32.s32 	%f312, %r497;
	mul.f32 	%f313, %f312, 0f40C90FD0;
	div.rn.f32 	%f71, %f313, %f1;
	mul.f32 	%f314, %f71, 0f3F22F983;
	cvt.rni.s32.f32 	%r648, %f314;
	cvt.rn.f32.s32 	%f315, %r648;
	fma.rn.f32 	%f316, %f315, 0fBFC90FDA, %f71;
	fma.rn.f32 	%f317, %f315, 0fB3A22168, %f316;
	fma.rn.f32 	%f400, %f315, 0fA7C234C5, %f317;
	abs.f32 	%f73, %f71;
	setp.ltu.f32 	%p98, %f73, 0f47CE4780;
	mov.u32 	%r636, %r648;
	mov.f32 	%f397, %f400;
	@%p98 bra 	$L__BB0_105;
	setp.eq.f32 	%p99, %f73, 0f7F800000;
	@%p99 bra 	$L__BB0_104;
	mov.b32 	%r146, %f71;
	shl.b32 	%r499, %r146, 8;
	or.b32  	%r147, %r499, -2147483648;
	mov.b64 	%rd329, 0;
	mov.b32 	%r633, 0;
	mov.u64 	%rd327, __cudart_i2opi_f;
	mov.u64 	%rd328, %rd4;
$L__BB0_100:
	.pragma "nounroll";
	ld.global.nc.u32 	%r500, [%rd327];
	mad.wide.u32 	%rd251, %r500, %r147, %rd329;
	shr.u64 	%rd329, %rd251, 32;
	st.local.u32 	[%rd328], %rd251;
	add.s32 	%r633, %r633, 1;
	add.s64 	%rd328, %rd328, 4;
	add.s64 	%rd327, %rd327, 4;
	setp.ne.s32 	%p100, %r633, 6;
	@%p100 bra 	$L__BB0_100;
	shr.u32 	%r501, %r146, 23;
	st.local.u32 	[%rd4+24], %rd329;
	and.b32  	%r150, %r501, 31;
	and.b32  	%r502, %r501, 224;
	add.s32 	%r503, %r502, -128;
	shr.u32 	%r504, %r503, 5;
	mul.wide.u32 	%rd252, %r504, 4;
	sub.s64 	%rd101, %rd4, %rd252;
	ld.local.u32 	%r634, [%rd101+24];
	ld.local.u32 	%r635, [%rd101+20];
	setp.eq.s32 	%p101, %r150, 0;
	@%p101 bra 	$L__BB0_103;
	shf.l.wrap.b32 	%r634, %r635, %r634, %r150;
	ld.local.u32 	%r505, [%rd101+16];
	shf.l.wrap.b32 	%r635, %r505, %r635, %r150;
$L__BB0_103:
	shr.u32 	%r506, %r634, 30;
	shf.l.wrap.b32 	%r507, %r635, %r634, 2;
	shl.b32 	%r508, %r635, 2;
	shr.u32 	%r509, %r507, 31;
	add.s32 	%r510, %r509, %r506;
	neg.s32 	%r511, %r510;
	setp.lt.s32 	%p102, %r146, 0;
	selp.b32 	%r636, %r511, %r510, %p102;
	xor.b32  	%r512, %r507, %r146;
	shr.s32 	%r513, %r507, 31;
	xor.b32  	%r514, %r513, %r507;
	xor.b32  	%r515, %r513, %r508;
	cvt.u64.u32 	%rd253, %r514;
	shl.b64 	%rd254, %rd253, 32;
	cvt.u64.u32 	%rd255, %r515;
	or.b64  	%rd256, %rd254, %rd255;
	cvt.rn.f64.s64 	%fd25, %rd256;
	mul.f64 	%fd26, %fd25, 0d3BF921FB54442D19;
	cvt.rn.f32.f64 	%f318, %fd26;
	neg.f32 	%f319, %f318;
	setp.lt.s32 	%p103, %r512, 0;
	selp.f32 	%f397, %f319, %f318, %p103;
	bra.uni 	$L__BB0_105;
$L__BB0_104:
	mov.f32 	%f320, 0f00000000;
	mul.rn.f32 	%f397, %f71, %f320;
	mov.b32 	%r636, 0;
$L__BB0_105:
	setp.ltu.f32 	%p104, %f73, 0f47CE4780;
	add.s32 	%r517, %r636, 1;
	mul.rn.f32 	%f321, %f397, %f397;
	and.b32  	%r518, %r636, 1;
	setp.eq.b32 	%p105, %r518, 1;
	selp.f32 	%f322, %f397, 0f3F800000, %p105;
	fma.rn.f32 	%f323, %f321, %f322, 0f00000000;
	fma.rn.f32 	%f324, %f321, 0f37CBAC00, 0fBAB607ED;
	selp.f32 	%f325, 0fB94D4153, %f324, %p105;
	selp.f32 	%f326, 0f3C0885E4, 0f3D2AAABB, %p105;
	fma.rn.f32 	%f327, %f325, %f321, %f326;
	selp.f32 	%f328, 0fBE2AAAA8, 0fBEFFFFFF, %p105;
	fma.rn.f32 	%f329, %f327, %f321, %f328;
	fma.rn.f32 	%f330, %f329, %f323, %f322;
	and.b32  	%r519, %r517, 2;
	setp.eq.s32 	%p106, %r519, 0;
	mov.f32 	%f331, 0f00000000;
	sub.f32 	%f332, %f331, %f330;
	selp.f32 	%f333, %f330, %f332, %p106;
	mul.f32 	%f77, %f70, %f333;
	ld.global.f32 	%f78, [%rd17+12];
	mov.u32 	%r640, %r648;
	mov.f32 	%f398, %f400;
	@%p104 bra 	$L__BB0_113;
	setp.eq.f32 	%p107, %f73, 0f7F800000;
	@%p107 bra 	$L__BB0_112;
	mov.b32 	%r159, %f71;
	shl.b32 	%r521, %r159, 8;
	or.b32  	%r160, %r521, -2147483648;
	mov.b64 	%rd332, 0;
	mov.b32 	%r637, 0;
	mov.u64 	%rd330, __cudart_i2opi_f;
	mov.u64 	%rd331, %rd3;
$L__BB0_108:
	.pragma "nounroll";
	ld.global.nc.u32 	%r522, [%rd330];
	mad.wide.u32 	%rd259, %r522, %r160, %rd332;
	shr.u64 	%rd332, %rd259, 32;
	st.local.u32 	[%rd331], %rd259;
	add.s32 	%r637, %r637, 1;
	add.s64 	%rd331, %rd331, 4;
	add.s64 	%rd330, %rd330, 4;
	setp.ne.s32 	%p108, %r637, 6;
	@%p108 bra 	$L__BB0_108;
	shr.u32 	%r523, %r159, 23;
	st.local.u32 	[%rd3+24], %rd332;
	and.b32  	%r163, %r523, 31;
	and.b32  	%r524, %r523, 224;
	add.s32 	%r525, %r524, -128;
	shr.u32 	%r526, %r525, 5;
	mul.wide.u32 	%rd260, %r526, 4;
	sub.s64 	%rd108, %rd3, %rd260;
	ld.local.u32 	%r638, [%rd108+24];
	ld.local.u32 	%r639, [%rd108+20];
	setp.eq.s32 	%p109, %r163, 0;
	@%p109 bra 	$L__BB0_111;
	shf.l.wrap.b32 	%r638, %r639, %r638, %r163;
	ld.local.u32 	%r527, [%rd108+16];
	shf.l.wrap.b32 	%r639, %r527, %r639, %r163;
$L__BB0_111:
	shr.u32 	%r528, %r638, 30;
	shf.l.wrap.b32 	%r529, %r639, %r638, 2;
	shl.b32 	%r530, %r639, 2;
	shr.u32 	%r531, %r529, 31;
	add.s32 	%r532, %r531, %r528;
	neg.s32 	%r533, %r532;
	setp.lt.s32 	%p110, %r159, 0;
	selp.b32 	%r640, %r533, %r532, %p110;
	xor.b32  	%r534, %r529, %r159;
	shr.s32 	%r535, %r529, 31;
	xor.b32  	%r536, %r535, %r529;
	xor.b32  	%r537, %r535, %r530;
	cvt.u64.u32 	%rd261, %r536;
	shl.b64 	%rd262, %rd261, 32;
	cvt.u64.u32 	%rd263, %r537;
	or.b64  	%rd264, %rd262, %rd263;
	cvt.rn.f64.s64 	%fd27, %rd264;
	mul.f64 	%fd28, %fd27, 0d3BF921FB54442D19;
	cvt.rn.f32.f64 	%f334, %fd28;
	neg.f32 	%f335, %f334;
	setp.lt.s32 	%p111, %r534, 0;
	selp.f32 	%f398, %f335, %f334, %p111;
	bra.uni 	$L__BB0_113;
$L__BB0_112:
	mov.f32 	%f336, 0f00000000;
	mul.rn.f32 	%f398, %f71, %f336;
	mov.b32 	%r640, 0;
$L__BB0_113:
	ld.param.u64 	%rd289, [_Z3FFTPKfS0_PfS1_i_param_2];
	setp.ltu.f32 	%p112, %f73, 0f47CE4780;
	mul.rn.f32 	%f337, %f398, %f398;
	and.b32  	%r539, %r640, 1;
	setp.eq.b32 	%p113, %r539, 1;
	selp.f32 	%f338, 0f3F800000, %f398, %p113;
	fma.rn.f32 	%f339, %f337, %f338, 0f00000000;
	fma.rn.f32 	%f340, %f337, 0f37CBAC00, 0fBAB607ED;
	selp.f32 	%f341, %f340, 0fB94D4153, %p113;
	selp.f32 	%f342, 0f3D2AAABB, 0f3C0885E4, %p113;
	fma.rn.f32 	%f343, %f341, %f337, %f342;
	selp.f32 	%f344, 0fBEFFFFFF, 0fBE2AAAA8, %p113;
	fma.rn.f32 	%f345, %f343, %f337, %f344;
	fma.rn.f32 	%f346, %f345, %f339, %f338;
	and.b32  	%r540, %r640, 2;
	setp.eq.s32 	%p114, %r540, 0;
	mov.f32 	%f347, 0f00000000;
	sub.f32 	%f348, %f347, %f346;
	selp.f32 	%f349, %f346, %f348, %p114;
	fma.rn.f32 	%f350, %f78, %f349, %f77;
	cvta.to.global.u64 	%rd265, %rd289;
	mul.wide.s32 	%rd266, %r1, 4;
	add.s64 	%rd267, %rd265, %rd266;
	st.global.f32 	[%rd267+12], %f350;
	ld.global.f32 	%f82, [%rd9+12];
	mov.u32 	%r644, %r648;
	mov.f32 	%f399, %f400;
	@%p112 bra 	$L__BB0_121;
	setp.eq.f32 	%p115, %f73, 0f7F800000;
	@%p115 bra 	$L__BB0_120;
	mov.b32 	%r172, %f71;
	shl.b32 	%r542, %r172, 8;
	or.b32  	%r173, %r542, -2147483648;
	mov.b64 	%rd335, 0;
	mov.b32 	%r641, 0;
	mov.u64 	%rd333, __cudart_i2opi_f;
	mov.u64 	%rd334, %rd2;
$L__BB0_116:
	.pragma "nounroll";
	ld.global.nc.u32 	%r543, [%rd333];
	mad.wide.u32 	%rd270, %r543, %r173, %rd335;
	shr.u64 	%rd335, %rd270, 32;
	st.local.u32 	[%rd334], %rd270;
	add.s32 	%r641, %r641, 1;
	add.s64 	%rd334, %rd334, 4;
	add.s64 	%rd333, %rd333, 4;
	setp.ne.s32 	%p116, %r641, 6;
	@%p116 bra 	$L__BB0_116;
	shr.u32 	%r544, %r172, 23;
	st.local.u32 	[%rd2+24], %rd335;
	and.b32  	%r176, %r544, 31;
	and.b32  	%r545, %r544, 224;
	add.s32 	%r546, %r545, -128;
	shr.u32 	%r547, %r546, 5;
	mul.wide.u32 	%rd271, %r547, 4;
	sub.s64 	%rd115, %rd2, %rd271;
	ld.local.u32 	%r642, [%rd115+24];
	ld.local.u32 	%r643, [%rd115+20];
	setp.eq.s32 	%p117, %r176, 0;
	@%p117 bra 	$L__BB0_119;
	shf.l.wrap.b32 	%r642, %r643, %r642, %r176;
	ld.local.u32 	%r548, [%rd115+16];
	shf.l.wrap.b32 	%r643, %r548, %r643, %r176;
$L__BB0_119:
	shr.u32 	%r549, %r642, 30;
	shf.l.wrap.b32 	%r550, %r643, %r642, 2;
	shl.b32 	%r551, %r643, 2;
	shr.u32 	%r552, %r550, 31;
	add.s32 	%r553, %r552, %r549;
	neg.s32 	%r554, %r553;
	setp.lt.s32 	%p118, %r172, 0;
	selp.b32 	%r644, %r554, %r553, %p118;
	xor.b32  	%r555, %r550, %r172;
	shr.s32 	%r556, %r550, 31;
	xor.b32  	%r557, %r556, %r550;
	xor.b32  	%r558, %r556, %r551;
	cvt.u64.u32 	%rd272, %r557;
	shl.b64 	%rd273, %rd272, 32;
	cvt.u64.u32 	%rd274, %r558;
	or.b64  	%rd275, %rd273, %rd274;
	cvt.rn.f64.s64 	%fd29, %rd275;
	mul.f64 	%fd30, %fd29, 0d3BF921FB54442D19;
	cvt.rn.f32.f64 	%f351, %fd30;
	neg.f32 	%f352, %f351;
	setp.lt.s32 	%p119, %r555, 0;
	selp.f32 	%f399, %f352, %f351, %p119;
	bra.uni 	$L__BB0_121;
$L__BB0_120:
	mov.f32 	%f353, 0f00000000;
	mul.rn.f32 	%f399, %f71, %f353;
	mov.b32 	%r644, 0;
$L__BB0_121:
	setp.ltu.f32 	%p120, %f73, 0f47CE4780;
	mul.rn.f32 	%f354, %f399, %f399;
	and.b32  	%r560, %r644, 1;
	setp.eq.b32 	%p121, %r560, 1;
	selp.f32 	%f355, 0f3F800000, %f399, %p121;
	fma.rn.f32 	%f356, %f354, %f355, 0f00000000;
	fma.rn.f32 	%f357, %f354, 0f37CBAC00, 0fBAB607ED;
	selp.f32 	%f358, %f357, 0fB94D4153, %p121;
	selp.f32 	%f359, 0f3D2AAABB, 0f3C0885E4, %p121;
	fma.rn.f32 	%f360, %f358, %f354, %f359;
	selp.f32 	%f361, 0fBEFFFFFF, 0fBE2AAAA8, %p121;
	fma.rn.f32 	%f362, %f360, %f354, %f361;
	fma.rn.f32 	%f363, %f362, %f356, %f355;
	and.b32  	%r561, %r644, 2;
	setp.eq.s32 	%p122, %r561, 0;
	mov.f32 	%f364, 0f00000000;
	sub.f32 	%f365, %f364, %f363;
	selp.f32 	%f86, %f363, %f365, %p122;
	ld.global.f32 	%f87, [%rd17+12];
	@%p120 bra 	$L__BB0_129;
	setp.eq.f32 	%p123, %f73, 0f7F800000;
	@%p123 bra 	$L__BB0_128;
	mov.b32 	%r185, %f71;
	shl.b32 	%r563, %r185, 8;
	or.b32  	%r186, %r563, -2147483648;
	mov.b64 	%rd338, 0;
	mov.b32 	%r645, 0;
	mov.u64 	%rd336, __cudart_i2opi_f;
	mov.u64 	%rd337, %rd1;
$L__BB0_124:
	.pragma "nounroll";
	ld.global.nc.u32 	%r564, [%rd336];
	mad.wide.u32 	%rd278, %r564, %r186, %rd338;
	shr.u64 	%rd338, %rd278, 32;
	st.local.u32 	[%rd337], %rd278;
	add.s32 	%r645, %r645, 1;
	add.s64 	%rd337, %rd337, 4;
	add.s64 	%rd336, %rd336, 4;
	setp.ne.s32 	%p124, %r645, 6;
	@%p124 bra 	$L__BB0_124;
	shr.u32 	%r565, %r185, 23;
	st.local.u32 	[%rd1+24], %rd338;
	and.b32  	%r189, %r565, 31;
	and.b32  	%r566, %r565, 224;
	add.s32 	%r567, %r566, -128;
	shr.u32 	%r568, %r567, 5;
	mul.wide.u32 	%rd279, %r568, 4;
	sub.s64 	%rd122, %rd1, %rd279;
	ld.local.u32 	%r646, [%rd122+24];
	ld.local.u32 	%r647, [%rd122+20];
	setp.eq.s32 	%p125, %r189, 0;
	@%p125 bra 	$L__BB0_127;
	shf.l.wrap.b32 	%r646, %r647, %r646, %r189;
	ld.local.u32 	%r569, [%rd122+16];
	shf.l.wrap.b32 	%r647, %r569, %r647, %r189;
$L__BB0_127:
	shr.u32 	%r570, %r646, 30;
	shf.l.wrap.b32 	%r571, %r647, %r646, 2;
	shl.b32 	%r572, %r647, 2;
	shr.u32 	%r573, %r571, 31;
	add.s32 	%r574, %r573, %r570;
	neg.s32 	%r575, %r574;
	setp.lt.s32 	%p126, %r185, 0;
	selp.b32 	%r648, %r575, %r574, %p126;
	xor.b32  	%r576, %r571, %r185;
	shr.s32 	%r577, %r571, 31;
	xor.b32  	%r578, %r577, %r571;
	xor.b32  	%r579, %r577, %r572;
	cvt.u64.u32 	%rd280, %r578;
	shl.b64 	%rd281, %rd280, 32;
	cvt.u64.u32 	%rd282, %r579;
	or.b64  	%rd283, %rd281, %rd282;
	cvt.rn.f64.s64 	%fd31, %rd283;
	mul.f64 	%fd32, %fd31, 0d3BF921FB54442D19;
	cvt.rn.f32.f64 	%f366, %fd32;
	neg.f32 	%f367, %f366;
	setp.lt.s32 	%p127, %r576, 0;
	selp.f32 	%f400, %f367, %f366, %p127;
	bra.uni 	$L__BB0_129;
$L__BB0_128:
	mov.f32 	%f368, 0f00000000;
	mul.rn.f32 	%f400, %f71, %f368;
	mov.b32 	%r648, 0;
$L__BB0_129:
	add.s32 	%r581, %r648, 1;
	mul.rn.f32 	%f369, %f400, %f400;
	and.b32  	%r582, %r648, 1;
	setp.eq.b32 	%p128, %r582, 1;
	selp.f32 	%f370, %f400, 0f3F800000, %p128;
	fma.rn.f32 	%f371, %f369, %f370, 0f00000000;
	fma.rn.f32 	%f372, %f369, 0f37CBAC00, 0fBAB607ED;
	selp.f32 	%f373, 0fB94D4153, %f372, %p128;
	selp.f32 	%f374, 0f3C0885E4, 0f3D2AAABB, %p128;
	fma.rn.f32 	%f375, %f373, %f369, %f374;
	selp.f32 	%f376, 0fBE2AAAA8, 0fBEFFFFFF, %p128;
	fma.rn.f32 	%f377, %f375, %f369, %f376;
	fma.rn.f32 	%f378, %f377, %f371, %f370;
	and.b32  	%r583, %r581, 2;
	setp.eq.s32 	%p129, %r583, 0;
	mov.f32 	%f379, 0f00000000;
	sub.f32 	%f380, %f379, %f378;
	selp.f32 	%f381, %f378, %f380, %p129;
	mul.f32 	%f382, %f87, %f381;
	mul.f32 	%f383, %f82, %f86;
	sub.f32 	%f384, %f382, %f383;
	st.global.f32 	[%rd39+12], %f384;
$L__BB0_130:
	ret;

}


// ===== COMPILED SASS (sm_100) =====

	.target	sm_100

	.elftype	@"ET_EXEC"


//--------------------- .note.nv.tkinfo           --------------------------
	.section	.note.nv.tkinfo,"",@"SHT_NOTE"
	.sectionflags	@"SHF_NOTE_NV_TKINFO"
	.tkinfo
        /*0018*/ 	.word	0x00000002
        /*0030*/ 	.string	""
        /*0030*/ 	.string	"ptxas"
        /*0030*/ 	.string	"Cuda compilation tools, release 13.0, V13.0.88"
        /*0030*/ 	.string	"Build cuda_13.0.r13.0/compiler.36424714_0"
        /*0030*/ 	.string	"-arch sm_100 -m 64 "



//--------------------- .note.nv.cuinfo           --------------------------
	.section	.note.nv.cuinfo,"",@"SHT_NOTE"
	.sectionflags	@"SHF_NOTE_NV_CUINFO"
        /*0018*/ 	.short	0x0002
        /*001a*/ 	.short	0x0064
        /*001c*/ 	.short	0x0082
	.zero		2


//--------------------- .nv.info                  --------------------------
	.section	.nv.info,"",@"SHT_CUDA_INFO"
	.align	4


	//----- nvinfo : EIATTR_REGCOUNT
	.align		4
        /*0000*/ 	.byte	0x04, 0x2f
        /*0002*/ 	.short	(.L_2 - .L_1)
	.align		4
.L_1:
        /*0004*/ 	.word	index@(_Z3FFTPKfS0_PfS1_i)
        /*0008*/ 	.word	0x0000001e


	//----- nvinfo : EIATTR_FRAME_SIZE
	.align		4
.L_2:
        /*000c*/ 	.byte	0x04, 0x11
        /*000e*/ 	.short	(.L_4 - .L_3)
	.align		4
.L_3:
        /*0010*/ 	.word	index@($__internal_0_$__cuda_sm3x_div_rn_noftz_f32_slowpath)
        /*0014*/ 	.word	0x00000020


	//----- nvinfo : EIATTR_FRAME_SIZE
	.align		4
.L_4:
        /*0018*/ 	.byte	0x04, 0x11
        /*001a*/ 	.short	(.L_6 - .L_5)
	.align		4
.L_5:
        /*001c*/ 	.word	index@(_Z3FFTPKfS0_PfS1_i)
        /*0020*/ 	.word	0x00000020


	//----- nvinfo : EIATTR_MIN_STACK_SIZE
	.align		4
.L_6:
        /*0024*/ 	.byte	0x04, 0x12
        /*0026*/ 	.short	(.L_8 - .L_7)
	.align		4
.L_7:
        /*0028*/ 	.word	index@(_Z3FFTPKfS0_PfS1_i)
        /*002c*/ 	.word	0x00000020
.L_8:


//--------------------- .nv.compat                --------------------------
	.section	.nv.compat,"",@"SHT_CUDA_COMPAT_INFO"
	.align	4
        /*0000*/ 	.byte	0x02, 0x09, 0x00, 0x00, 0x02, 0x02, 0x01, 0x00, 0x02, 0x05, 0x05, 0x00, 0x03, 0x07, 0x01, 0x01
        /*0010*/ 	.byte	0x02, 0x03, 0x00, 0x00, 0x02, 0x06, 0x01, 0x00, 0x04, 0x0b, 0x08, 0x00, 0x01, 0x00, 0x00, 0x00
        /*0020*/ 	.byte	0x00, 0x00, 0x00, 0x00


//--------------------- .nv.info._Z3FFTPKfS0_PfS1_i --------------------------
	.section	.nv.info._Z3FFTPKfS0_PfS1_i,"",@"SHT_CUDA_INFO"
	.sectionflags	@""
	.align	4


	//----- nvinfo : EIATTR_CUDA_API_VERSION
	.align		4
        /*0000*/ 	.byte	0x04, 0x37
        /*0002*/ 	.short	(.L_10 - .L_9)
.L_9:
        /*0004*/ 	.word	0x00000082


	//----- nvinfo : EIATTR_KPARAM_INFO
	.align		4
.L_10:
        /*0008*/ 	.byte	0x04, 0x17
        /*000a*/ 	.short	(.L_12 - .L_11)
.L_11:
        /*000c*/ 	.word	0x00000000
        /*0010*/ 	.short	0x0004
        /*0012*/ 	.short	0x0020
        /*0014*/ 	.byte	0x00, 0xf0, 0x11, 0x00


	//----- nvinfo : EIATTR_KPARAM_INFO
	.align		4
.L_12:
        /*0018*/ 	.byte	0x04, 0x17
        /*001a*/ 	.short	(.L_14 - .L_13)
.L_13:
        /*001c*/ 	.word	0x00000000
        /*0020*/ 	.short	0x0003
        /*0022*/ 	.short	0x0018
        /*0024*/ 	.byte	0x00, 0xf5, 0x21, 0x00


	//----- nvinfo : EIATTR_KPARAM_INFO
	.align		4
.L_14:
        /*0028*/ 	.byte	0x04, 0x17
        /*002a*/ 	.short	(.L_16 - .L_15)
.L_15:
        /*002c*/ 	.word	0x00000000
        /*0030*/ 	.short	0x0002
        /*0032*/ 	.short	0x0010
        /*0034*/ 	.byte	0x00, 0xf5, 0x21, 0x00


	//----- nvinfo : EIATTR_KPARAM_INFO
	.align		4
.L_16:
        /*0038*/ 	.byte	0x04, 0x17
        /*003a*/ 	.short	(.L_18 - .L_17)
.L_17:
        /*003c*/ 	.word	0x00000000
        /*0040*/ 	.short	0x0001
        /*0042*/ 	.short	0x0008
        /*0044*/ 	.byte	0x00, 0xf5, 0x21, 0x00


	//----- nvinfo : EIATTR_KPARAM_INFO
	.align		4
.L_18:
        /*0048*/ 	.byte	0x04, 0x17
        /*004a*/ 	.short	(.L_20 - .L_19)
.L_19:
        /*004c*/ 	.word	0x00000000
        /*0050*/ 	.short	0x0000
        /*0052*/ 	.short	0x0000
        /*0054*/ 	.byte	0x00, 0xf5, 0x21, 0x00


	//----- nvinfo : EIATTR_SPARSE_MMA_MASK
	.align		4
.L_20:
        /*0058*/ 	.byte	0x03, 0x50
        /*005a*/ 	.short	0x0000


	//----- nvinfo : EIATTR_MAXREG_COUNT
	.align		4
        /*005c*/ 	.byte	0x03, 0x1b
        /*005e*/ 	.short	0x00ff


	//----- nvinfo : EIATTR_MERCURY_ISA_VERSION
	.align		4
        /*0060*/ 	.byte	0x03, 0x5f
        /*0062*/ 	.short	0x0101


	//----- nvinfo : EIATTR_VRC_CTA_INIT_COUNT
	.align		4
        /*0064*/ 	.byte	0x02, 0x4a
	.zero		1
	.zero		1


	//----- nvinfo : EIATTR_EXIT_INSTR_OFFSETS
	.align		4
        /*0068*/ 	.byte	0x04, 0x1c
        /*006a*/ 	.short	(.L_22 - .L_21)


	//   ....[0]....
.L_21:
        /*006c*/ 	.word	0x000000b0


	//   ....[1]....
        /*0070*/ 	.word	0x00005610


	//----- nvinfo : EIATTR_CRS_STACK_SIZE
	.align		4
.L_22:
        /*0074*/ 	.byte	0x04, 0x1e
        /*0076*/ 	.short	(.L_24 - .L_23)
.L_23:
        /*0078*/ 	.word	0x00000000


	//----- nvinfo : EIATTR_CBANK_PARAM_SIZE
	.align		4
.L_24:
        /*007c*/ 	.byte	0x03, 0x19
        /*007e*/ 	.short	0x0024


	//----- nvinfo : EIATTR_PARAM_CBANK
	.align		4
        /*0080*/ 	.byte	0x04, 0x0a
        /*0082*/ 	.short	(.L_26 - .L_25)
	.align		4
.L_25:
        /*0084*/ 	.word	index@(.nv.constant0._Z3FFTPKfS0_PfS1_i)
        /*0088*/ 	.short	0x0380
        /*008a*/ 	.short	0x0024


	//----- nvinfo : EIATTR_SW_WAR
	.align		4
.L_26:
        /*008c*/ 	.byte	0x04, 0x36
        /*008e*/ 	.short	(.L_28 - .L_27)
.L_27:
        /*0090*/ 	.word	0x00000008
.L_28:


//--------------------- .nv.callgraph             --------------------------
	.section	.nv.callgraph,"",@"SHT_CUDA_CALLGRAPH"
	.align	4
	.sectionentsize	8
	.align		4
        /*0000*/ 	.word	0x00000000
	.align		4
        /*0004*/ 	.word	0xffffffff
	.align		4
        /*0008*/ 	.word	0x00000000
	.align		4
        /*000c*/ 	.word	0xfffffffe
	.align		4
        /*0010*/ 	.word	0x00000000
	.align		4
        /*0014*/ 	.word	0xfffffffd
	.align		4
        /*0018*/ 	.word	0x00000000
	.align		4
        /*001c*/ 	.word	0xfffffffc


//--------------------- .nv.constant4             --------------------------
	.section	.nv.constant4,"a",@progbits
	.align	8
	.align		8
.nv.constant4:
        /*0000*/ 	.dword	__cudart_i2opi_f


//--------------------- .text._Z3FFTPKfS0_PfS1_i  --------------------------
	.section	.text._Z3FFTPKfS0_PfS1_i,"ax",@progbits
	.align	128
        .global         _Z3FFTPKfS0_PfS1_i
        .type           _Z3FFTPKfS0_PfS1_i,@function
        .size           _Z3FFTPKfS0_PfS1_i,(.L_x_76 - _Z3FFTPKfS0_PfS1_i)
        .other          _Z3FFTPKfS0_PfS1_i,@"STO_CUDA_ENTRY STV_DEFAULT"
_Z3FFTPKfS0_PfS1_i:
.text._Z3FFTPKfS0_PfS1_i:
[----:B------:R-:W0:Y:S01]  /*0000*/  LDC R1, c[0x0][0x37c] ;  /* 0x0000df00ff017b82 */ /* 0x000e220000000800 */
[----:B------:R-:W1:Y:S01]  /*0010*/  S2R R0, SR_CTAID.X ;  /* 0x0000000000007919 */ /* 0x000e620000002500 */
[----:B------:R-:W1:Y:S01]  /*0020*/  LDCU UR4, c[0x0][0x360] ;  /* 0x00006c00ff0477ac */ /* 0x000e620008000800 */
[----:B0-----:R-:W-:Y:S01]  /*0030*/  VIADD R1, R1, 0xffffffe0 ;  /* 0xffffffe001017836 */ /* 0x001fe20000000000 */
[----:B------:R-:W1:Y:S02]  /*0040*/  S2R R3, SR_TID.X ;  /* 0x0000000000037919 */ /* 0x000e640000002100 */
[----:B-1----:R-:W-:Y:S01]  /*0050*/  IMAD R0, R0, UR4, R3 ;  /* 0x0000000400007c24 */ /* 0x002fe2000f8e0203 */
[----:B------:R-:W0:Y:S04]  /*0060*/  LDCU UR4, c[0x0][0x3a0] ;  /* 0x00007400ff0477ac */ /* 0x000e280008000800 */
[----:B------:R-:W-:-:S05]  /*0070*/  I2FP.F32.U32 R0, R0 ;  /* 0x0000000000007245 */ /* 0x000fca0000201000 */
[----:B------:R-:W-:-:S04]  /*0080*/  FMUL R0, R0, 4 ;  /* 0x4080000000007820 */ /* 0x000fc80000400000 */
[----:B------:R-:W0:Y:S02]  /*0090*/  F2I.TRUNC.NTZ R8, R0 ;  /* 0x0000000000087305 */ /* 0x000e24000020f100 */
[----:B0-----:R-:W-:-:S13]  /*00a0*/  ISETP.GE.AND P0, PT, R8, UR4, PT ;  /* 0x0000000408007c0c */ /* 0x001fda000bf06270 */
[----:B------:R-:W-:Y:S05]  /*00b0*/  @P0 EXIT ;  /* 0x000000000000094d */ /* 0x000fea0003800000 */
[----:B------:R-:W0:Y:S01]  /*00c0*/  LDC.64 R6, c[0x0][0x380] ;  /* 0x0000e000ff067b82 */ /* 0x000e220000000a00 */
[----:B------:R-:W1:Y:S01]  /*00d0*/  LDCU.64 UR6, c[0x0][0x358] ;  /* 0x00006b00ff0677ac */ /* 0x000e620008000a00 */
[----:B0-----:R-:W-:-:S05]  /*00e0*/  IMAD.WIDE R6, R8, 0x4, R6 ;  /* 0x0000000408067825 */ /* 0x001fca00078e0206 */
[----:B-1----:R0:W5:Y:S01]  /*00f0*/  LDG.E R21, desc[UR6][R6.64] ;  /* 0x0000000606157981 */ /* 0x002162000c1e1900 */
[----:B------:R-:W-:Y:S01]  /*0100*/  I2FP.F32.S32 R9, UR4 ;  /* 0x0000000400097c45 */ /* 0x000fe20008201400 */
[----:B------:R-:W-:Y:S01]  /*0110*/  BSSY.RECONVERGENT B0, `(.L_x_0) ;  /* 0x000000d000007945 */ /* 0x000fe20003800200 */
[----:B------:R-:W-:Y:S02]  /*0120*/  I2FP.F32.S32 R0, R8 ;  /* 0x0000000800007245 */ /* 0x000fe40000201400 */
[----:B------:R-:W1:Y:S03]  /*0130*/  MUFU.RCP R2, R9 ;  /* 0x0000000900027308 */ /* 0x000e660000001000 */
[----:B------:R-:W-:-:S05]  /*0140*/  FMUL R0, R0, 6.28318023681640625 ;  /* 0x40c90fd000007820 */ /* 0x000fca0000400000 */
[----:B------:R-:W2:Y:S01]  /*0150*/  FCHK P0, R0, R9 ;  /* 0x0000000900007302 */ /* 0x000ea20000000000 */
[----:B-1----:R-:W-:-:S04]  /*0160*/  FFMA R3, -R9, R2, 1 ;  /* 0x3f80000009037423 */ /* 0x002fc80000000102 */
[----:B------:R-:W-:-:S04]  /*0170*/  FFMA R3, R2, R3, R2 ;  /* 0x0000000302037223 */ /* 0x000fc80000000002 */
[----:B------:R-:W-:-:S04]  /*0180*/  FFMA R2, R0, R3, RZ ;  /* 0x0000000300027223 */ /* 0x000fc800000000ff */
[----:B------:R-:W-:-:S04]  /*0190*/  FFMA R13, -R9, R2, R0 ;  /* 0x00000002090d7223 */ /* 0x000fc80000000100 */
[----:B------:R-:W-:Y:S01]  /*01a0*/  FFMA R13, R3, R13, R2 ;  /* 0x0000000d030d7223 */ /* 0x000fe20000000002 */
[----:B0-2---:R-:W-:Y:S06]  /*01b0*/  @!P0 BRA `(.L_x_1) ;  /* 0x0000000000088947 */ /* 0x005fec0003800000 */
[----:B------:R-:W-:-:S07]  /*01c0*/  MOV R2, 0x1e0 ;  /* 0x000001e000027802 */ /* 0x000fce0000000f00 */
[----:B-----5:R-:W-:Y:S05]  /*01d0*/  CALL.REL.NOINC `($__internal_0_$__cuda_sm3x_div_rn_noftz_f32_slowpath) ;  /* 0x0000005400107944 */ /* 0x020fea0003c00000 */
.L_x_1:
[----:B------:R-:W-:Y:S05]  /*01e0*/  BSYNC.RECONVERGENT B0 ;  /* 0x0000000000007941 */ /* 0x000fea0003800200 */
.L_x_0:
[C---:B------:R-:W-:Y:S01]  /*01f0*/  FMUL R0, R13.reuse, 0.63661974668502807617 ;  /* 0x3f22f9830d007820 */ /* 0x040fe20000400000 */
[----:B------:R-:W-:Y:S01]  /*0200*/  FSETP.GE.AND P0, PT, |R13|, 105615, PT ;  /* 0x47ce47800d00780b */ /* 0x000fe20003f06200 */
[----:B------:R-:W-:Y:S04]  /*0210*/  BSSY.RECONVERGENT B0, `(.L_x_2) ;  /* 0x0000040000007945 */ /* 0x000fe80003800200 */
[----:B------:R-:W0:Y:S02]  /*0220*/  F2I.NTZ R0, R0 ;  /* 0x0000000000007305 */ /* 0x000e240000203100 */
[----:B0-----:R-:W-:Y:S01]  /*0230*/  I2FP.F32.S32 R12, R0 ;  /* 0x00000000000c7245 */ /* 0x001fe20000201400 */
[----:B------:R-:W-:-:S04]  /*0240*/  IMAD.MOV.U32 R14, RZ, RZ, R0 ;  /* 0x000000ffff0e7224 */ /* 0x000fc800078e0000 */
[----:B------:R-:W-:-:S04]  /*0250*/  FFMA R3, R12, -1.5707962512969970703, R13 ;  /* 0xbfc90fda0c037823 */ /* 0x000fc8000000000d */
[----:B------:R-:W-:-:S04]  /*0260*/  FFMA R3, R12, -7.5497894158615963534e-08, R3 ;  /* 0xb3a221680c037823 */ /* 0x000fc80000000003 */
[----:B------:R-:W-:-:S04]  /*0270*/  FFMA R12, R12, -5.3903029534742383927e-15, R3 ;  /* 0xa7c234c50c0c7823 */ /* 0x000fc80000000003 */
[----:B------:R-:W-:Y:S01]  /*0280*/  IMAD.MOV.U32 R2, RZ, RZ, R12 ;  /* 0x000000ffff027224 */ /* 0x000fe200078e000c */
[----:B------:R-:W-:Y:S06]  /*0290*/  @!P0 BRA `(.L_x_3) ;  /* 0x0000000000dc8947 */ /* 0x000fec0003800000 */
[----:B------:R-:W-:-:S13]  /*02a0*/  FSETP.NEU.AND P0, PT, |R13|, +INF , PT ;  /* 0x7f8000000d00780b */ /* 0x000fda0003f0d200 */
[----:B------:R-:W-:Y:S01]  /*02b0*/  @!P0 FMUL R2, RZ, R13 ;  /* 0x0000000dff028220 */ /* 0x000fe20000400000 */
[----:B------:R-:W-:Y:S01]  /*02c0*/  @!P0 IMAD.MOV.U32 R0, RZ, RZ, RZ ;  /* 0x000000ffff008224 */ /* 0x000fe200078e00ff */
[----:B------:R-:W-:Y:S06]  /*02d0*/  @!P0 BRA `(.L_x_3) ;  /* 0x0000000000cc8947 */ /* 0x000fec0003800000 */
[----:B------:R-:W-:Y:S01]  /*02e0*/  IMAD.SHL.U32 R2, R13, 0x100, RZ ;  /* 0x000001000d027824 */ /* 0x000fe200078e00ff */
[----:B------:R-:W0:Y:S01]  /*02f0*/  LDCU.64 UR8, c[0x4][URZ] ;  /* 0x01000000ff0877ac */ /* 0x000e220008000a00 */
[----:B------:R-:W-:Y:S02]  /*0300*/  IMAD.MOV.U32 R10, RZ, RZ, RZ ;  /* 0x000000ffff0a7224 */ /* 0x000fe400078e00ff */
[----:B------:R-:W-:Y:S01]  /*0310*/  IMAD.MOV.U32 R0, RZ, RZ, R1 ;  /* 0x000000ffff007224 */ /* 0x000fe200078e0001 */
[----:B------:R-:W-:Y:S01]  /*0320*/  LOP3.LUT R15, R2, 0x80000000, RZ, 0xfc, !PT ;  /* 0x80000000020f7812 */ /* 0x000fe200078efcff */
[----:B------:R-:W-:Y:S01]  /*0330*/  UMOV UR5, URZ ;  /* 0x000000ff00057c82 */ /* 0x000fe20008000000 */
[----:B------:R-:W-:-:S05]  /*0340*/  UMOV UR4, URZ ;  /* 0x000000ff00047c82 */ /* 0x000fca0008000000 */
.L_x_4:
[----:B0-----:R-:W-:Y:S02]  /*0350*/  IMAD.U32 R4, RZ, RZ, UR8 ;  /* 0x00000008ff047e24 */ /* 0x001fe4000f8e00ff */
[----:B------:R-:W-:-:S05]  /*0360*/  IMAD.U32 R5, RZ, RZ, UR9 ;  /* 0x00000009ff057e24 */ /* 0x000fca000f8e00ff */
[----:B------:R-:W2:Y:S01]  /*0370*/  LDG.E.CONSTANT R2, desc[UR6][R4.64] ;  /* 0x0000000604027981 */ /* 0x000ea2000c1e9900 */
[----:B------:R-:W-:Y:S02]  /*0380*/  UIADD3 UR8, UP0, UPT, UR8, 0x4, URZ ;  /* 0x0000000408087890 */ /* 0x000fe4000ff1e0ff */
[----:B------:R-:W-:Y:S02]  /*0390*/  UIADD3 UR4, UPT, UPT, UR4, 0x1, URZ ;  /* 0x0000000104047890 */ /* 0x000fe4000fffe0ff */
[----:B------:R-:W-:Y:S02]  /*03a0*/  UIADD3.X UR9, UPT, UPT, URZ, UR9, URZ, UP0, !UPT ;  /* 0x00000009ff097290 */ /* 0x000fe400087fe4ff */
[----:B------:R-:W-:Y:S01]  /*03b0*/  UISETP.NE.AND UP0, UPT, UR4, 0x6, UPT ;  /* 0x000000060400788c */ /* 0x000fe2000bf05270 */
[----:B--2---:R-:W-:-:S03]  /*03c0*/  IMAD.WIDE.U32 R2, R2, R15, RZ ;  /* 0x0000000f02027225 */ /* 0x004fc600078e00ff */
[----:B------:R-:W-:-:S04]  /*03d0*/  IADD3 R11, P0, PT, R2, R10, RZ ;  /* 0x0000000a020b7210 */ /* 0x000fc80007f1e0ff */
[----:B------:R-:W-:Y:S01]  /*03e0*/  IADD3.X R10, PT, PT, R3, UR5, RZ, P0, !PT ;  /* 0x00000005030a7c10 */ /* 0x000fe200087fe4ff */
[----:B------:R0:W-:Y:S02]  /*03f0*/  STL [R0], R11 ;  /* 0x0000000b00007387 */ /* 0x0001e40000100800 */
[----:B0-----:R-:W-:Y:S01]  /*0400*/  VIADD R0, R0, 0x4 ;  /* 0x0000000400007836 */ /* 0x001fe20000000000 */
[----:B------:R-:W-:Y:S06]  /*0410*/  BRA.U UP0, `(.L_x_4) ;  /* 0xfffffffd00cc7547 */ /* 0x000fec000b83ffff */
[----:B------:R-:W-:Y:S01]  /*0420*/  SHF.R.U32.HI R4, RZ, 0x17, R13 ;  /* 0x00000017ff047819 */ /* 0x000fe2000001160d */
[----:B------:R0:W-:Y:S03]  /*0430*/  STL [R1+0x18], R10 ;  /* 0x0000180a01007387 */ /* 0x0001e60000100800 */
[C---:B------:R-:W-:Y:S02]  /*0440*/  LOP3.LUT R0, R4.reuse, 0xe0, RZ, 0xc0, !PT ;  /* 0x000000e004007812 */ /* 0x040fe400078ec0ff */
[----:B------:R-:W-:-:S03]  /*0450*/  LOP3.LUT P0, RZ, R4, 0x1f, RZ, 0xc0, !PT ;  /* 0x0000001f04ff7812 */ /* 0x000fc6000780c0ff */
[----:B------:R-:W-:-:S05]  /*0460*/  VIADD R0, R0, 0xffffff80 ;  /* 0xffffff8000007836 */ /* 0x000fca0000000000 */
[----:B------:R-:W-:-:S05]  /*0470*/  SHF.R.U32.HI R0, RZ, 0x5, R0 ;  /* 0x00000005ff007819 */ /* 0x000fca0000011600 */
[----:B------:R-:W-:-:S05]  /*0480*/  IMAD R5, R0, -0x4, R1 ;  /* 0xfffffffc00057824 */ /* 0x000fca00078e0201 */
[----:B------:R-:W2:Y:S04]  /*0490*/  LDL R0, [R5+0x18] ;  /* 0x0000180005007983 */ /* 0x000ea80000100800 */
[----:B------:R-:W2:Y:S04]  /*04a0*/  LDL R3, [R5+0x14] ;  /* 0x0000140005037983 */ /* 0x000ea80000100800 */
[----:B------:R-:W3:Y:S01]  /*04b0*/  @P0 LDL R2, [R5+0x10] ;  /* 0x0000100005020983 */ /* 0x000ee20000100800 */
[----:B------:R-:W-:Y:S01]  /*04c0*/  LOP3.LUT R4, R4, 0x1f, RZ, 0xc0, !PT ;  /* 0x0000001f04047812 */ /* 0x000fe200078ec0ff */
[----:B------:R-:W-:Y:S01]  /*04d0*/  UMOV UR4, 0x54442d19 ;  /* 0x54442d1900047882 */ /* 0x000fe20000000000 */
[----:B------:R-:W-:-:S02]  /*04e0*/  UMOV UR5, 0x3bf921fb ;  /* 0x3bf921fb00057882 */ /* 0x000fc40000000000 */
[-C--:B--2---:R-:W-:Y:S02]  /*04f0*/  @P0 SHF.L.W.U32.HI R0, R3, R4.reuse, R0 ;  /* 0x0000000403000219 */ /* 0x084fe40000010e00 */
[----:B---3--:R-:W-:Y:S02]  /*0500*/  @P0 SHF.L.W.U32.HI R3, R2, R4, R3 ;  /* 0x0000000402030219 */ /* 0x008fe40000010e03 */
[----:B------:R-:W-:Y:S02]  /*0510*/  ISETP.GE.AND P0, PT, R13, RZ, PT ;  /* 0x000000ff0d00720c */ /* 0x000fe40003f06270 */
[C---:B------:R-:W-:Y:S01]  /*0520*/  SHF.L.W.U32.HI R2, R3.reuse, 0x2, R0 ;  /* 0x0000000203027819 */ /* 0x040fe20000010e00 */
[----:B------:R-:W-:-:S03]  /*0530*/  IMAD.SHL.U32 R3, R3, 0x4, RZ ;  /* 0x0000000403037824 */ /* 0x000fc600078e00ff */
[----:B------:R-:W-:Y:S02]  /*0540*/  SHF.R.S32.HI R4, RZ, 0x1f, R2 ;  /* 0x0000001fff047819 */ /* 0x000fe40000011402 */
[----:B0-----:R-:W-:Y:S02]  /*0550*/  LOP3.LUT R10, R2, R13, RZ, 0x3c, !PT ;  /* 0x0000000d020a7212 */ /* 0x001fe400078e3cff */
[C---:B------:R-:W-:Y:S02]  /*0560*/  LOP3.LUT R16, R4.reuse, R3, RZ, 0x3c, !PT ;  /* 0x0000000304107212 */ /* 0x040fe400078e3cff */
[----:B------:R-:W-:Y:S02]  /*0570*/  LOP3.LUT R17, R4, R2, RZ, 0x3c, !PT ;  /* 0x0000000204117212 */ /* 0x000fe400078e3cff */
[----:B------:R-:W-:Y:S02]  /*0580*/  SHF.R.U32.HI R3, RZ, 0x1e, R0 ;  /* 0x0000001eff037819 */ /* 0x000fe40000011600 */
[----:B------:R-:W-:-:S02]  /*0590*/  ISETP.GE.AND P1, PT, R10, RZ, PT ;  /* 0x000000ff0a00720c */ /* 0x000fc40003f26270 */
[----:B------:R-:W0:Y:S01]  /*05a0*/  I2F.F64.S64 R16, R16 ;  /* 0x0000001000107312 */ /* 0x000e220000301c00 */
[----:B------:R-:W-:-:S05]  /*05b0*/  LEA.HI R0, R2, R3, RZ, 0x1 ;  /* 0x0000000302007211 */ /* 0x000fca00078f08ff */
[----:B------:R-:W-:-:S04]  /*05c0*/  IMAD.MOV R2, RZ, RZ, -R0 ;  /* 0x000000ffff027224 */ /* 0x000fc800078e0a00 */
[----:B------:R-:W-:Y:S01]  /*05d0*/  @!P0 IMAD.MOV.U32 R0, RZ, RZ, R2 ;  /* 0x000000ffff008224 */ /* 0x000fe200078e0002 */
[----:B0-----:R-:W-:-:S10]  /*05e0*/  DMUL R4, R16, UR4 ;  /* 0x0000000410047c28 */ /* 0x001fd40008000000 */
[----:B------:R-:W0:Y:S02]  /*05f0*/  F2F.F32.F64 R4, R4 ;  /* 0x0000000400047310 */ /* 0x000e240000301000 */
[----:B0-----:R-:W-:-:S07]  /*0600*/  FSEL R2, -R4, R4, !P1 ;  /* 0x0000000404027208 */ /* 0x001fce0004800100 */
.L_x_3:
[----:B------:R-:W-:Y:S05]  /*0610*/  BSYNC.RECONVERGENT B0 ;  /* 0x0000000000007941 */ /* 0x000fea0003800200 */
.L_x_2:
[----:B------:R-:W0:Y:S02]  /*0620*/  LDC.64 R4, c[0x0][0x388] ;  /* 0x0000e200ff047b82 */ /* 0x000e240000000a00 */
[----:B0-----:R-:W-:-:S05]  /*0630*/  IMAD.WIDE R4, R8, 0x4, R4 ;  /* 0x0000000408047825 */ /* 0x001fca00078e0204 */
[----:B------:R0:W5:Y:S01]  /*0640*/  LDG.E R20, desc[UR6][R4.64] ;  /* 0x0000000604147981 */ /* 0x000162000c1e1900 */
[----:B------:R-:W-:Y:S02]  /*0650*/  IMAD.MOV.U32 R15, RZ, RZ, 0x37cbac00 ;  /* 0x37cbac00ff0f7424 */ /* 0x000fe400078e00ff */
[----:B------:R-:W-:Y:S01]  /*0660*/  FMUL R3, R2, R2 ;  /* 0x0000000202037220 */ /* 0x000fe20000400000 */
[----:B------:R-:W-:Y:S01]  /*0670*/  LOP3.LUT R10, R0, 0x1, RZ, 0xc0, !PT ;  /* 0x00000001000a7812 */ /* 0x000fe200078ec0ff */
[----:B------:R-:W-:Y:S01]  /*0680*/  IMAD.MOV.U32 R16, RZ, RZ, 0x3c0885e4 ;  /* 0x3c0885e4ff107424 */ /* 0x000fe200078e00ff */
[----:B------:R-:W-:Y:S01]  /*0690*/  BSSY.RECONVERGENT B0, `(.L_x_5) ;  /* 0x000004b000007945 */ /* 0x000fe20003800200 */
[----:B------:R-:W-:Y:S01]  /*06a0*/  FFMA R11, R3, R15, -0.0013887860113754868507 ;  /* 0xbab607ed030b7423 */ /* 0x000fe2000000000f */
[----:B------:R-:W-:Y:S01]  /*06b0*/  ISETP.NE.U32.AND P0, PT, R10, 0x1, PT ;  /* 0x000000010a00780c */ /* 0x000fe20003f05070 */
[----:B------:R-:W-:Y:S02]  /*06c0*/  VIADD R0, R0, 0x1 ;  /* 0x0000000100007836 */ /* 0x000fe40000000000 */
[----:B------:R-:W-:Y:S01]  /*06d0*/  IMAD.MOV.U32 R17, RZ, RZ, 0x3e2aaaa8 ;  /* 0x3e2aaaa8ff117424 */ /* 0x000fe200078e00ff */
[----:B------:R-:W-:Y:S01]  /*06e0*/  FSEL R10, R11, -0.00019574658654164522886, P0 ;  /* 0xb94d41530b0a7808 */ /* 0x000fe20000000000 */
[----:B------:R-:W-:Y:S01]  /*06f0*/  IMAD.MOV.U32 R22, RZ, RZ, R12 ;  /* 0x000000ffff167224 */ /* 0x000fe200078e000c */
[----:B------:R-:W-:-:S02]  /*0700*/  FSEL R18, R16, 0.041666727513074874878, !P0 ;  /* 0x3d2aaabb10127808 */ /* 0x000fc40004000000 */
[----:B------:R-:W-:Y:S02]  /*0710*/  LOP3.LUT P1, RZ, R0, 0x2, RZ, 0xc0, !PT ;  /* 0x0000000200ff7812 */ /* 0x000fe4000782c0ff */
[----:B------:R-:W-:Y:S01]  /*0720*/  FSEL R11, -R17, -0.4999999701976776123, !P0 ;  /* 0xbeffffff110b7808 */ /* 0x000fe20004000100 */
[----:B------:R-:W-:Y:S01]  /*0730*/  FFMA R10, R3, R10, R18 ;  /* 0x0000000a030a7223 */ /* 0x000fe20000000012 */
[----:B------:R-:W-:Y:S02]  /*0740*/  FSEL R0, R2, 1, !P0 ;  /* 0x3f80000002007808 */ /* 0x000fe40004000000 */
[----:B------:R-:W-:Y:S01]  /*0750*/  FSETP.GE.AND P0, PT, |R13|, 105615, PT ;  /* 0x47ce47800d00780b */ /* 0x000fe20003f06200 */
[C---:B------:R-:W-:Y:S02]  /*0760*/  FFMA R10, R3.reuse, R10, R11 ;  /* 0x0000000a030a7223 */ /* 0x040fe4000000000b */
[----:B------:R-:W-:-:S04]  /*0770*/  FFMA R3, R3, R0, RZ ;  /* 0x0000000003037223 */ /* 0x000fc800000000ff */
[----:B------:R-:W-:-:S04]  /*0780*/  FFMA R0, R3, R10, R0 ;  /* 0x0000000a03007223 */ /* 0x000fc80000000000 */
[----:B------:R-:W-:-:S04]  /*0790*/  @P1 FADD R0, RZ, -R0 ;  /* 0x80000000ff001221 */ /* 0x000fc80000000000 */
[----:B-----5:R-:W-:Y:S01]  /*07a0*/  FMUL R21, R21, R0 ;  /* 0x0000000015157220 */ /* 0x020fe20000400000 */
[----:B------:R-:W-:Y:S01]  /*07b0*/  IMAD.MOV.U32 R0, RZ, RZ, R14 ;  /* 0x000000ffff007224 */ /* 0x000fe200078e000e */
[----:B0-----:R-:W-:Y:S06]  /*07c0*/  @!P0 BRA `(.L_x_6) ;  /* 0x0000000000dc8947 */ /* 0x001fec0003800000 */
        /* <DEDUP_REMOVED lines=11> */
.L_x_7:
        /* <DEDUP_REMOVED lines=25> */
[----:B------:R-:W-:Y:S01]  /*0a10*/  UMOV UR5, 0x3bf921fb ;  /* 0x3bf921fb00057882 */ /* 0x000fe20000000000 */
[----:B------:R-:W-:-:S02]  /*0a20*/  ISETP.GE.AND P1, PT, R13, RZ, PT ;  /* 0x000000ff0d00720c */ /* 0x000fc40003f26270 */
[-C--:B--2---:R-:W-:Y:S02]  /*0a30*/  @P0 SHF.L.W.U32.HI R0, R3, R10.reuse, R0 ;  /* 0x0000000a03000219 */ /* 0x084fe40000010e00 */
[----:B---3--:R-:W-:-:S04]  /*0a40*/  @P0 SHF.L.W.U32.HI R3, R2, R10, R3 ;  /* 0x0000000a02030219 */ /* 0x008fc80000010e03 */
[C---:B------:R-:W-:Y:S01]  /*0a50*/  SHF.L.W.U32.HI R10, R3.reuse, 0x2, R0 ;  /* 0x00000002030a7819 */ /* 0x040fe20000010e00 */
[----:B------:R-:W-:-:S03]  /*0a60*/  IMAD.SHL.U32 R3, R3, 0x4, RZ ;  /* 0x0000000403037824 */ /* 0x000fc600078e00ff */
[----:B------:R-:W-:Y:S02]  /*0a70*/  SHF.R.S32.HI R11, RZ, 0x1f, R10 ;  /* 0x0000001fff0b7819 */ /* 0x000fe4000001140a */
[----:B------:R-:W-:Y:S02]  /*0a80*/  LOP3.LUT R22, R10, R13, RZ, 0x3c, !PT ;  /* 0x0000000d0a167212 */ /* 0x000fe400078e3cff */
        /* <DEDUP_REMOVED lines=11> */
.L_x_6:
[----:B------:R-:W-:Y:S05]  /*0b40*/  BSYNC.RECONVERGENT B0 ;  /* 0x0000000000007941 */ /* 0x000fea0003800200 */
.L_x_5:
[----:B------:R-:W-:Y:S01]  /*0b50*/  FMUL R18, R22, R22 ;  /* 0x0000001616127220 */ /* 0x000fe20000400000 */
[C---:B------:R-:W-:Y:S01]  /*0b60*/  LOP3.LUT R2, R0.reuse, 0x1, RZ, 0xc0, !PT ;  /* 0x0000000100027812 */ /* 0x040fe200078ec0ff */
[----:B------:R-:W-:Y:S01]  /*0b70*/  IMAD.MOV.U32 R10, RZ, RZ, 0x3d2aaabb ;  /* 0x3d2aaabbff0a7424 */ /* 0x000fe200078e00ff */
[----:B------:R-:W-:Y:S01]  /*0b80*/  LOP3.LUT P1, RZ, R0, 0x2, RZ, 0xc0, !PT ;  /* 0x0000000200ff7812 */ /* 0x000fe2000782c0ff */
[----:B------:R-:W-:Y:S01]  /*0b90*/  FFMA R11, R18, R15, -0.0013887860113754868507 ;  /* 0xbab607ed120b7423 */ /* 0x000fe2000000000f */
[----:B------:R-:W-:Y:S02]  /*0ba0*/  ISETP.NE.U32.AND P0, PT, R2, 0x1, PT ;  /* 0x000000010200780c */ /* 0x000fe40003f05070 */
[----:B------:R-:W0:Y:S02]  /*0bb0*/  LDC.64 R2, c[0x0][0x390] ;  /* 0x0000e400ff027b82 */ /* 0x000e240000000a00 */
[----:B------:R-:W-:Y:S01]  /*0bc0*/  FSEL R19, R11, -0.00019574658654164522886, !P0 ;  /* 0xb94d41530b137808 */ /* 0x000fe20004000000 */
[----:B------:R-:W-:Y:S01]  /*0bd0*/  IMAD.MOV.U32 R11, RZ, RZ, 0x3effffff ;  /* 0x3effffffff0b7424 */ /* 0x000fe200078e00ff */
[----:B------:R-:W-:-:S02]  /*0be0*/  FSEL R23, R10, 0.0083327032625675201416, !P0 ;  /* 0x3c0885e40a177808 */ /* 0x000fc40004000000 */
[----:B------:R-:W-:Y:S02]  /*0bf0*/  FSEL R0, R22, 1, P0 ;  /* 0x3f80000016007808 */ /* 0x000fe40000000000 */
[----:B------:R-:W-:Y:S01]  /*0c00*/  FSEL R24, -R11, -0.16666662693023681641, !P0 ;  /* 0xbe2aaaa80b187808 */ /* 0x000fe20004000100 */
[----:B------:R-:W-:-:S04]  /*0c10*/  FFMA R19, R18, R19, R23 ;  /* 0x0000001312137223 */ /* 0x000fc80000000017 */
[C---:B------:R-:W-:Y:S01]  /*0c20*/  FFMA R24, R18.reuse, R19, R24 ;  /* 0x0000001312187223 */ /* 0x040fe20000000018 */
[----:B------:R-:W-:-:S04]  /*0c30*/  FFMA R19, R18, R0, RZ ;  /* 0x0000000012137223 */ /* 0x000fc800000000ff */
[----:B------:R-:W-:-:S04]  /*0c40*/  FFMA R0, R19, R24, R0 ;  /* 0x0000001813007223 */ /* 0x000fc80000000000 */
[----:B------:R-:W-:Y:S01]  /*0c50*/  @P1 FADD R0, RZ, -R0 ;  /* 0x80000000ff001221 */ /* 0x000fe20000000000 */
[----:B0-----:R-:W-:-:S04]  /*0c60*/  IMAD.WIDE R2, R8, 0x4, R2 ;  /* 0x0000000408027825 */ /* 0x001fc800078e0202 */
[----:B------:R-:W-:-:S05]  /*0c70*/  FFMA R19, R20, R0, R21 ;  /* 0x0000000014137223 */ /* 0x000fca0000000015 */
[----:B------:R0:W-:Y:S04]  /*0c80*/  STG.E desc[UR6][R2.64], R19 ;  /* 0x0000001302007986 */ /* 0x0001e8000c101906 */
[----:B------:R0:W5:Y:S01]  /*0c90*/  LDG.E R21, desc[UR6][R6.64] ;  /* 0x0000000606157981 */ /* 0x000162000c1e1900 */
[----:B------:R-:W-:Y:S01]  /*0ca0*/  FSETP.GE.AND P0, PT, |R13|, 105615, PT ;  /* 0x47ce47800d00780b */ /* 0x000fe20003f06200 */
[----:B------:R-:W-:Y:S01]  /*0cb0*/  BSSY.RECONVERGENT B0, `(.L_x_8) ;  /* 0x000003b000007945 */ /* 0x000fe20003800200 */
[----:B------:R-:W-:Y:S02]  /*0cc0*/  IMAD.MOV.U32 R20, RZ, RZ, R14 ;  /* 0x000000ffff147224 */ /* 0x000fe400078e000e */
[----:B------:R-:W-:-:S09]  /*0cd0*/  IMAD.MOV.U32 R0, RZ, RZ, R12 ;  /* 0x000000ffff007224 */ /* 0x000fd200078e000c */
[----:B0-----:R-:W-:Y:S05]  /*0ce0*/  @!P0 BRA `(.L_x_9) ;  /* 0x0000000000dc8947 */ /* 0x001fea0003800000 */
        /* <DEDUP_REMOVED lines=11> */
.L_x_10:
        /* <DEDUP_REMOVED lines=28> */
[----:B---3--:R-:W-:Y:S02]  /*0f60*/  @P0 SHF.L.W.U32.HI R3, R2, R18, R3 ;  /* 0x0000001202030219 */ /* 0x008fe40000010e03 */
[--C-:B------:R-:W-:Y:S02]  /*0f70*/  SHF.R.U32.HI R23, RZ, 0x1e, R0.reuse ;  /* 0x0000001eff177819 */ /* 0x100fe40000011600 */
[C---:B------:R-:W-:Y:S01]  /*0f80*/  SHF.L.W.U32.HI R20, R3.reuse, 0x2, R0 ;  /* 0x0000000203147819 */ /* 0x040fe20000010e00 */
[----:B------:R-:W-:-:S03]  /*0f90*/  IMAD.SHL.U32 R3, R3, 0x4, RZ ;  /* 0x0000000403037824 */ /* 0x000fc600078e00ff */
[----:B------:R-:W-:Y:S02]  /*0fa0*/  SHF.R.S32.HI R18, RZ, 0x1f, R20 ;  /* 0x0000001fff127819 */ /* 0x000fe40000011414 */
[----:B------:R-:W-:Y:S02]  /*0fb0*/  LOP3.LUT R0, R20, R13, RZ, 0x3c, !PT ;  /* 0x0000000d14007212 */ /* 0x000fe400078e3cff */
[C---:B------:R-:W-:Y:S02]  /*0fc0*/  LOP3.LUT R2, R18.reuse, R3, RZ, 0x3c, !PT ;  /* 0x0000000312027212 */ /* 0x040fe400078e3cff */
[----:B------:R-:W-:Y:S02]  /*0fd0*/  LOP3.LUT R3, R18, R20, RZ, 0x3c, !PT ;  /* 0x0000001412037212 */ /* 0x000fe400078e3cff */
[----:B------:R-:W-:Y:S02]  /*0fe0*/  LEA.HI R20, R20, R23, RZ, 0x1 ;  /* 0x0000001714147211 */ /* 0x000fe400078f08ff */
[----:B------:R-:W-:-:S02]  /*0ff0*/  ISETP.GE.AND P0, PT, R0, RZ, PT ;  /* 0x000000ff0000720c */ /* 0x000fc40003f06270 */
[----:B------:R-:W1:Y:S01]  /*1000*/  I2F.F64.S64 R2, R2 ;  /* 0x0000000200027312 */ /* 0x000e620000301c00 */
[----:B------:R-:W-:-:S04]  /*1010*/  IMAD.MOV R0, RZ, RZ, -R20 ;  /* 0x000000ffff007224 */ /* 0x000fc800078e0a14 */
[----:B------:R-:W-:Y:S01]  /*1020*/  @!P1 IMAD.MOV.U32 R20, RZ, RZ, R0 ;  /* 0x000000ffff149224 */ /* 0x000fe200078e0000 */
[----:B-1----:R-:W-:-:S10]  /*1030*/  DMUL R18, R2, UR4 ;  /* 0x0000000402127c28 */ /* 0x002fd40008000000 */
[----:B------:R-:W1:Y:S02]  /*1040*/  F2F.F32.F64 R18, R18 ;  /* 0x0000001200127310 */ /* 0x000e640000301000 */
[----:B01----:R-:W-:-:S07]  /*1050*/  FSEL R0, -R18, R18, !P0 ;  /* 0x0000001212007208 */ /* 0x003fce0004000100 */
.L_x_9:
[----:B------:R-:W-:Y:S05]  /*1060*/  BSYNC.RECONVERGENT B0 ;  /* 0x0000000000007941 */ /* 0x000fea0003800200 */
.L_x_8:
[----:B------:R0:W5:Y:S01]  /*1070*/  LDG.E R18, desc[UR6][R4.64] ;  /* 0x0000000604127981 */ /* 0x000162000c1e1900 */
[----:B------:R-:W-:Y:S01]  /*1080*/  LOP3.LUT R3, R20, 0x1, RZ, 0xc0, !PT ;  /* 0x0000000114037812 */ /* 0x000fe200078ec0ff */
[----:B------:R-:W-:Y:S01]  /*1090*/  FMUL R2, R0, R0 ;  /* 0x0000000000027220 */ /* 0x000fe20000400000 */
[----:B------:R-:W-:Y:S01]  /*10a0*/  LOP3.LUT P1, RZ, R20, 0x2, RZ, 0xc0, !PT ;  /* 0x0000000214ff7812 */ /* 0x000fe2000782c0ff */
[----:B------:R-:W-:Y:S01]  /*10b0*/  BSSY.RECONVERGENT B0, `(.L_x_11) ;  /* 0x0000045000007945 */ /* 0x000fe20003800200 */
[----:B------:R-:W-:Y:S01]  /*10c0*/  ISETP.NE.U32.AND P0, PT, R3, 0x1, PT ;  /* 0x000000010300780c */ /* 0x000fe20003f05070 */
[----:B------:R-:W-:-:S03]  /*10d0*/  FFMA R3, R2, R15, -0.0013887860113754868507 ;  /* 0xbab607ed02037423 */ /* 0x000fc6000000000f */
[----:B------:R-:W-:Y:S02]  /*10e0*/  FSEL R19, R10, 0.0083327032625675201416, !P0 ;  /* 0x3c0885e40a137808 */ /* 0x000fe40004000000 */
[----:B------:R-:W-:Y:S02]  /*10f0*/  FSEL R3, R3, -0.00019574658654164522886, !P0 ;  /* 0xb94d415303037808 */ /* 0x000fe40004000000 */
[----:B------:R-:W-:Y:S02]  /*1100*/  FSEL R10, -R11, -0.16666662693023681641, !P0 ;  /* 0xbe2aaaa80b0a7808 */ /* 0x000fe40004000100 */
[----:B------:R-:W-:Y:S01]  /*1110*/  FSEL R0, R0, 1, P0 ;  /* 0x3f80000000007808 */ /* 0x000fe20000000000 */
[----:B------:R-:W-:Y:S01]  /*1120*/  FFMA R3, R2, R3, R19 ;  /* 0x0000000302037223 */ /* 0x000fe20000000013 */
[----:B------:R-:W-:-:S03]  /*1130*/  FSETP.GE.AND P0, PT, |R13|, 105615, PT ;  /* 0x47ce47800d00780b */ /* 0x000fc60003f06200 */
[C---:B------:R-:W-:Y:S01]  /*1140*/  FFMA R10, R2.reuse, R3, R10 ;  /* 0x00000003020a7223 */ /* 0x040fe2000000000a */
[----:B------:R-:W-:-:S04]  /*1150*/  FFMA R3, R2, R0, RZ ;  /* 0x0000000002037223 */ /* 0x000fc800000000ff */
[----:B------:R-:W-:-:S04]  /*1160*/  FFMA R20, R3, R10, R0 ;  /* 0x0000000a03147223 */ /* 0x000fc80000000000 */
[----:B------:R-:W-:Y:S01]  /*1170*/  @P1 FADD R20, RZ, -R20 ;  /* 0x80000014ff141221 */ /* 0x000fe20000000000 */
        /* <DEDUP_REMOVED lines=12> */
.L_x_13:
        /* <DEDUP_REMOVED lines=42> */
[----:B------:R-:W0:Y:S02]  /*14e0*/  F2F.F32.F64 R10, R10 ;  /* 0x0000000a000a7310 */ /* 0x000e240000301000 */
[----:B0-----:R-:W-:-:S07]  /*14f0*/  FSEL R12, -R10, R10, !P0 ;  /* 0x0000000a0a0c7208 */ /* 0x001fce0004000100 */
.L_x_12:
[----:B------:R-:W-:Y:S05]  /*1500*/  BSYNC.RECONVERGENT B0 ;  /* 0x0000000000007941 */ /* 0x000fea0003800200 */
.L_x_11:
[----:B------:R-:W-:Y:S01]  /*1510*/  FMUL R0, R12, R12 ;  /* 0x0000000c0c007220 */ /* 0x000fe20000400000 */
[C---:B------:R-:W-:Y:S01]  /*1520*/  LOP3.LUT R2, R14.reuse, 0x1, RZ, 0xc0, !PT ;  /* 0x000000010e027812 */ /* 0x040fe200078ec0ff */
[----:B------:R-:W0:Y:S01]  /*1530*/  LDC.64 R10, c[0x0][0x398] ;  /* 0x0000e600ff0a7b82 */ /* 0x000e220000000a00 */
[----:B------:R-:W-:Y:S02]  /*1540*/  VIADD R14, R14, 0x1 ;  /* 0x000000010e0e7836 */ /* 0x000fe40000000000 */
[----:B------:R-:W-:Y:S01]  /*1550*/  FFMA R15, R0, R15, -0.0013887860113754868507 ;  /* 0xbab607ed000f7423 */ /* 0x000fe2000000000f */
[----:B------:R-:W-:Y:S01]  /*1560*/  ISETP.NE.U32.AND P0, PT, R2, 0x1, PT ;  /* 0x000000010200780c */ /* 0x000fe20003f05070 */
[----:B-----5:R-:W-:Y:S01]  /*1570*/  FMUL R21, R21, R20 ;  /* 0x0000001415157220 */ /* 0x020fe20000400000 */
[----:B------:R-:W-:Y:S02]  /*1580*/  LOP3.LUT P1, RZ, R14, 0x2, RZ, 0xc0, !PT ;  /* 0x000000020eff7812 */ /* 0x000fe4000782c0ff */
[----:B------:R-:W-:-:S02]  /*1590*/  FSEL R3, R16, 0.041666727513074874878, !P0 ;  /* 0x3d2aaabb10037808 */ /* 0x000fc40004000000 */
[----:B------:R-:W-:Y:S02]  /*15a0*/  FSEL R15, R15, -0.00019574658654164522886, P0 ;  /* 0xb94d41530f0f7808 */ /* 0x000fe40000000000 */
[----:B------:R-:W-:Y:S02]  /*15b0*/  FSEL R2, -R17, -0.4999999701976776123, !P0 ;  /* 0xbeffffff11027808 */ /* 0x000fe40004000100 */
[----:B------:R-:W-:Y:S01]  /*15c0*/  FSEL R12, R12, 1, !P0 ;  /* 0x3f8000000c0c7808 */ /* 0x000fe20004000000 */
[----:B------:R-:W-:-:S04]  /*15d0*/  FFMA R3, R0, R15, R3 ;  /* 0x0000000f00037223 */ /* 0x000fc80000000003 */
[C---:B------:R-:W-:Y:S01]  /*15e0*/  FFMA R2, R0.reuse, R3, R2 ;  /* 0x0000000300027223 */ /* 0x040fe20000000002 */
[----:B------:R-:W-:-:S04]  /*15f0*/  FFMA R3, R0, R12, RZ ;  /* 0x0000000c00037223 */ /* 0x000fc800000000ff */
[----:B------:R-:W-:Y:S01]  /*1600*/  FFMA R3, R3, R2, R12 ;  /* 0x0000000203037223 */ /* 0x000fe2000000000c */
[----:B0-----:R-:W-:-:S04]  /*1610*/  IMAD.WIDE R10, R8, 0x4, R10 ;  /* 0x00000004080a7825 */ /* 0x001fc800078e020a */
[----:B------:R-:W-:-:S04]  /*1620*/  @P1 FADD R3, RZ, -R3 ;  /* 0x80000003ff031221 */ /* 0x000fc80000000000 */
[----:B------:R-:W-:-:S05]  /*1630*/  FFMA R21, R18, R3, -R21 ;  /* 0x0000000312157223 */ /* 0x000fca0000000815 */
[----:B------:R0:W-:Y:S04]  /*1640*/  STG.E desc[UR6][R10.64], R21 ;  /* 0x000000150a007986 */ /* 0x0001e8000c101906 */
[----:B------:R0:W5:Y:S01]  /*1650*/  LDG.E R23, desc[UR6][R6.64+0x4] ;  /* 0x0000040606177981 */ /* 0x000162000c1e1900 */
[----:B------:R-:W1:Y:S01]  /*1660*/  MUFU.RCP R2, R9 ;  /* 0x0000000900027308 */ /* 0x000e620000001000 */
[----:B------:R-:W-:Y:S01]  /*1670*/  VIADD R0, R8, 0x1 ;  /* 0x0000000108007836 */ /* 0x000fe20000000000 */
[----:B------:R-:W-:Y:S04]  /*1680*/  BSSY.RECONVERGENT B0, `(.L_x_14) ;  /* 0x000000c000007945 */ /* 0x000fe80003800200 */
[----:B------:R-:W-:-:S05]  /*1690*/  I2FP.F32.S32 R0, R0 ;  /* 0x0000000000007245 */ /* 0x000fca0000201400 */
[----:B------:R-:W-:-:S04]  /*16a0*/  FMUL R0, R0, 6.28318023681640625 ;  /* 0x40c90fd000007820 */ /* 0x000fc80000400000 */
        /* <DEDUP_REMOVED lines=9> */
.L_x_15:
[----:B------:R-:W-:Y:S05]  /*1740*/  BSYNC.RECONVERGENT B0 ;  /* 0x0000000000007941 */ /* 0x000fea0003800200 */
.L_x_14:
        /* <DEDUP_REMOVED lines=22> */
.L_x_18:
        /* <DEDUP_REMOVED lines=31> */
[----:B------:R-:W-:-:S04]  /*1aa0*/  SHF.R.S32.HI R12, RZ, 0x1f, R2 ;  /* 0x0000001fff0c7819 */ /* 0x000fc80000011402 */
[C---:B------:R-:W-:Y:S02]  /*1ab0*/  LOP3.LUT R18, R12.reuse, R3, RZ, 0x3c, !PT ;  /* 0x000000030c127212 */ /* 0x040fe400078e3cff */
[----:B------:R-:W-:Y:S02]  /*1ac0*/  LOP3.LUT R19, R12, R2, RZ, 0x3c, !PT ;  /* 0x000000020c137212 */ /* 0x000fe400078e3cff */
[----:B------:R-:W-:Y:S02]  /*1ad0*/  SHF.R.U32.HI R3, RZ, 0x1e, R0 ;  /* 0x0000001eff037819 */ /* 0x000fe40000011600 */
[C---:B------:R-:W-:Y:S02]  /*1ae0*/  LOP3.LUT R12, R2.reuse, R13, RZ, 0x3c, !PT ;  /* 0x0000000d020c7212 */ /* 0x040fe400078e3cff */
[----:B------:R-:W0:Y:S01]  /*1af0*/  I2F.F64.S64 R18, R18 ;  /* 0x0000001200127312 */ /* 0x000e220000301c00 */
[----:B------:R-:W-:Y:S02]  /*1b00*/  LEA.HI R0, R2, R3, RZ, 0x1 ;  /* 0x0000000302007211 */ /* 0x000fe400078f08ff */
[----:B------:R-:W-:-:S03]  /*1b10*/  ISETP.GE.AND P1, PT, R12, RZ, PT ;  /* 0x000000ff0c00720c */ /* 0x000fc60003f26270 */
[----:B------:R-:W-:-:S04]  /*1b20*/  IMAD.MOV R2, RZ, RZ, -R0 ;  /* 0x000000ffff027224 */ /* 0x000fc800078e0a00 */
[----:B------:R-:W-:Y:S01]  /*1b30*/  @!P0 IMAD.MOV.U32 R0, RZ, RZ, R2 ;  /* 0x000000ffff008224 */ /* 0x000fe200078e0002 */
[----:B0-----:R-:W-:-:S10]  /*1b40*/  DMUL R14, R18, UR4 ;  /* 0x00000004120e7c28 */ /* 0x001fd40008000000 */
[----:B------:R-:W0:Y:S02]  /*1b50*/  F2F.F32.F64 R14, R14 ;  /* 0x0000000e000e7310 */ /* 0x000e240000301000 */
[----:B0-----:R-:W-:-:S07]  /*1b60*/  FSEL R2, -R14, R14, !P1 ;  /* 0x0000000e0e027208 */ /* 0x001fce0004800100 */
.L_x_17:
[----:B------:R-:W-:Y:S05]  /*1b70*/  BSYNC.RECONVERGENT B0 ;  /* 0x0000000000007941 */ /* 0x000fea0003800200 */
.L_x_16:
[----:B------:R0:W5:Y:S01]  /*1b80*/  LDG.E R20, desc[UR6][R4.64+0x4] ;  /* 0x0000040604147981 */ /* 0x000162000c1e1900 */
[----:B------:R-:W-:Y:S02]  /*1b90*/  IMAD.MOV.U32 R12, RZ, RZ, 0x37cbac00 ;  /* 0x37cbac00ff0c7424 */ /* 0x000fe400078e00ff */
[----:B------:R-:W-:Y:S01]  /*1ba0*/  FMUL R3, R2, R2 ;  /* 0x0000000202037220 */ /* 0x000fe20000400000 */
[C---:B------:R-:W-:Y:S01]  /*1bb0*/  LOP3.LUT R14, R0.reuse, 0x1, RZ, 0xc0, !PT ;  /* 0x00000001000e7812 */ /* 0x040fe200078ec0ff */
[----:B------:R-:W-:Y:S01]  /*1bc0*/  VIADD R0, R0, 0x1 ;  /* 0x0000000100007836 */ /* 0x000fe20000000000 */
[----:B------:R-:W-:Y:S01]  /*1bd0*/  BSSY.RECONVERGENT B0, `(.L_x_19) ;  /* 0x000004b000007945 */ /* 0x000fe20003800200 */
[----:B------:R-:W-:Y:S01]  /*1be0*/  FFMA R15, R3, R12, -0.0013887860113754868507 ;  /* 0xbab607ed030f7423 */ /* 0x000fe2000000000c */
[----:B------:R-:W-:Y:S01]  /*1bf0*/  ISETP.NE.U32.AND P0, PT, R14, 0x1, PT ;  /* 0x000000010e00780c */ /* 0x000fe20003f05070 */
[----:B------:R-:W-:Y:S01]  /*1c00*/  IMAD.MOV.U32 R14, RZ, RZ, 0x3c0885e4 ;  /* 0x3c0885e4ff0e7424 */ /* 0x000fe200078e00ff */
[----:B------:R-:W-:Y:S01]  /*1c10*/  LOP3.LUT P1, RZ, R0, 0x2, RZ, 0xc0, !PT ;  /* 0x0000000200ff7812 */ /* 0x000fe2000782c0ff */
[----:B------:R-:W-:Y:S01]  /*1c20*/  IMAD.MOV.U32 R24, RZ, RZ, R17 ;  /* 0x000000ffff187224 */ /* 0x000fe200078e0011 */
[----:B------:R-:W-:Y:S01]  /*1c30*/  FSEL R18, R15, -0.00019574658654164522886, P0 ;  /* 0xb94d41530f127808 */ /* 0x000fe20000000000 */
[----:B------:R-:W-:Y:S01]  /*1c40*/  IMAD.MOV.U32 R15, RZ, RZ, 0x3e2aaaa8 ;  /* 0x3e2aaaa8ff0f7424 */ /* 0x000fe200078e00ff */
[----:B------:R-:W-:-:S02]  /*1c50*/  FSEL R22, R14, 0.041666727513074874878, !P0 ;  /* 0x3d2aaabb0e167808 */ /* 0x000fc40004000000 */
[----:B------:R-:W-:Y:S02]  /*1c60*/  FSEL R0, R2, 1, !P0 ;  /* 0x3f80000002007808 */ /* 0x000fe40004000000 */
[----:B------:R-:W-:Y:S01]  /*1c70*/  FSEL R19, -R15, -0.4999999701976776123, !P0 ;  /* 0xbeffffff0f137808 */ /* 0x000fe20004000100 */
[----:B------:R-:W-:Y:S01]  /*1c80*/  FFMA R18, R3, R18, R22 ;  /* 0x0000001203127223 */ /* 0x000fe20000000016 */
[----:B------:R-:W-:-:S03]  /*1c90*/  FSETP.GE.AND P0, PT, |R13|, 105615, PT ;  /* 0x47ce47800d00780b */ /* 0x000fc60003f06200 */
[C---:B------:R-:W-:Y:S01]  /*1ca0*/  FFMA R18, R3.reuse, R18, R19 ;  /* 0x0000001203127223 */ /* 0x040fe20000000013 */
        /* <DEDUP_REMOVED lines=17> */
.L_x_21:
        /* <DEDUP_REMOVED lines=23> */
[----:B------:R-:W-:Y:S01]  /*1f30*/  @P0 LOP3.LUT R0, R18, 0x1f, RZ, 0xc0, !PT ;  /* 0x0000001f12000812 */ /* 0x000fe200078ec0ff */
[----:B------:R-:W-:Y:S01]  /*1f40*/  UMOV UR4, 0x54442d19 ;  /* 0x54442d1900047882 */ /* 0x000fe20000000000 */
[----:B------:R-:W-:Y:S01]  /*1f50*/  UMOV UR5, 0x3bf921fb ;  /* 0x3bf921fb00057882 */ /* 0x000fe20000000000 */
[----:B------:R-:W-:-:S02]  /*1f60*/  ISETP.GE.AND P1, PT, R13, RZ, PT ;  /* 0x000000ff0d00720c */ /* 0x000fc40003f26270 */
[-C--:B--2---:R-:W-:Y:S02]  /*1f70*/  @P0 SHF.L.W.U32.HI R21, R2, R0.reuse, R21 ;  /* 0x0000000002150219 */ /* 0x084fe40000010e15 */
[----:B---3--:R-:W-:-:S04]  /*1f80*/  @P0 SHF.L.W.U32.HI R2, R3, R0, R2 ;  /* 0x0000000003020219 */ /* 0x008fc80000010e02 */
[C-C-:B------:R-:W-:Y:S01]  /*1f90*/  SHF.L.W.U32.HI R0, R2.reuse, 0x2, R21.reuse ;  /* 0x0000000202007819 */ /* 0x140fe20000010e15 */
[----:B------:R-:W-:Y:S01]  /*1fa0*/  IMAD.SHL.U32 R2, R2, 0x4, RZ ;  /* 0x0000000402027824 */ /* 0x000fe200078e00ff */
[----:B------:R-:W-:Y:S02]  /*1fb0*/  SHF.R.U32.HI R21, RZ, 0x1e, R21 ;  /* 0x0000001eff157819 */ /* 0x000fe40000011615 */
[----:B------:R-:W-:Y:S02]  /*1fc0*/  SHF.R.S32.HI R3, RZ, 0x1f, R0 ;  /* 0x0000001fff037819 */ /* 0x000fe40000011400 */
[----:B0-----:R-:W-:Y:S02]  /*1fd0*/  LOP3.LUT R22, R0, R13, RZ, 0x3c, !PT ;  /* 0x0000000d00167212 */ /* 0x001fe400078e3cff */
[C---:B------:R-:W-:Y:S02]  /*1fe0*/  LOP3.LUT R2, R3.reuse, R2, RZ, 0x3c, !PT ;  /* 0x0000000203027212 */ /* 0x040fe400078e3cff */
[----:B------:R-:W-:-:S02]  /*1ff0*/  LOP3.LUT R3, R3, R0, RZ, 0x3c, !PT ;  /* 0x0000000003037212 */ /* 0x000fc400078e3cff */
[----:B------:R-:W-:Y:S02]  /*2000*/  LEA.HI R0, R0, R21, RZ, 0x1 ;  /* 0x0000001500007211 */ /* 0x000fe400078f08ff */
[----:B------:R-:W-:Y:S02]  /*2010*/  ISETP.GE.AND P0, PT, R22, RZ, PT ;  /* 0x000000ff1600720c */ /* 0x000fe40003f06270 */
[----:B------:R-:W0:Y:S01]  /*2020*/  I2F.F64.S64 R2, R2 ;  /* 0x0000000200027312 */ /* 0x000e220000301c00 */
[----:B------:R-:W-:-:S04]  /*2030*/  IMAD.MOV R21, RZ, RZ, -R0 ;  /* 0x000000ffff157224 */ /* 0x000fc800078e0a00 */
[----:B------:R-:W-:Y:S01]  /*2040*/  @!P1 IMAD.MOV.U32 R0, RZ, RZ, R21 ;  /* 0x000000ffff009224 */ /* 0x000fe200078e0015 */
[----:B0-----:R-:W-:-:S10]  /*2050*/  DMUL R18, R2, UR4 ;  /* 0x0000000402127c28 */ /* 0x001fd40008000000 */
[----:B------:R-:W0:Y:S02]  /*2060*/  F2F.F32.F64 R18, R18 ;  /* 0x0000001200127310 */ /* 0x000e240000301000 */
[----:B0-----:R-:W-:-:S07]  /*2070*/  FSEL R24, -R18, R18, !P0 ;  /* 0x0000001212187208 */ /* 0x001fce0004000100 */
.L_x_20:
[----:B------:R-:W-:Y:S05]  /*2080*/  BSYNC.RECONVERGENT B0 ;  /* 0x0000000000007941 */ /* 0x000fea0003800200 */
.L_x_19:
[----:B------:R-:W-:Y:S01]  /*2090*/  FMUL R19, R24, R24 ;  /* 0x0000001818137220 */ /* 0x000fe20000400000 */
[C---:B------:R-:W-:Y:S01]  /*20a0*/  LOP3.LUT R2, R0.reuse, 0x1, RZ, 0xc0, !PT ;  /* 0x0000000100027812 */ /* 0x040fe200078ec0ff */
[----:B------:R-:W-:Y:S01]  /*20b0*/  IMAD.MOV.U32 R22, RZ, RZ, 0x3d2aaabb ;  /* 0x3d2aaabbff167424 */ /* 0x000fe200078e00ff */
[----:B------:R-:W-:Y:S01]  /*20c0*/  LOP3.LUT P1, RZ, R0, 0x2, RZ, 0xc0, !PT ;  /* 0x0000000200ff7812 */ /* 0x000fe2000782c0ff */
[----:B------:R-:W-:Y:S01]  /*20d0*/  FFMA R18, R19, R12, -0.0013887860113754868507 ;  /* 0xbab607ed13127423 */ /* 0x000fe2000000000c */
[----:B------:R-:W-:Y:S01]  /*20e0*/  ISETP.NE.U32.AND P0, PT, R2, 0x1, PT ;  /* 0x000000010200780c */ /* 0x000fe20003f05070 */
[----:B------:R-:W-:Y:S01]  /*20f0*/  IMAD.MOV.U32 R21, RZ, RZ, 0x3effffff ;  /* 0x3effffffff157424 */ /* 0x000fe200078e00ff */
[----:B------:R-:W0:Y:S02]  /*2100*/  LDC.64 R2, c[0x0][0x390] ;  /* 0x0000e400ff027b82 */ /* 0x000e240000000a00 */
[----:B------:R-:W-:Y:S02]  /*2110*/  FSEL R18, R18, -0.00019574658654164522886, !P0 ;  /* 0xb94d415312127808 */ /* 0x000fe40004000000 */
[----:B------:R-:W-:-:S02]  /*2120*/  FSEL R26, R22, 0.0083327032625675201416, !P0 ;  /* 0x3c0885e4161a7808 */ /* 0x000fc40004000000 */
[----:B------:R-:W-:Y:S02]  /*2130*/  FSEL R25, -R21, -0.16666662693023681641, !P0 ;  /* 0xbe2aaaa815197808 */ /* 0x000fe40004000100 */
[----:B------:R-:W-:Y:S01]  /*2140*/  FSEL R0, R24, 1, P0 ;  /* 0x3f80000018007808 */ /* 0x000fe20000000000 */
        /* <DEDUP_REMOVED lines=25> */
.L_x_24:
        /* <DEDUP_REMOVED lines=29> */
[--C-:B0-----:R-:W-:Y:S02]  /*24b0*/  SHF.R.U32.HI R23, RZ, 0x1e, R0.reuse ;  /* 0x0000001eff177819 */ /* 0x101fe40000011600 */
        /* <DEDUP_REMOVED lines=8> */
[----:B------:R-:W0:Y:S01]  /*2540*/  I2F.F64.S64 R2, R2 ;  /* 0x0000000200027312 */ /* 0x000e220000301c00 */
[----:B------:R-:W-:-:S04]  /*2550*/  IMAD.MOV R0, RZ, RZ, -R24 ;  /* 0x000000ffff007224 */ /* 0x000fc800078e0a18 */
[----:B------:R-:W-:Y:S01]  /*2560*/  @!P1 IMAD.MOV.U32 R24, RZ, RZ, R0 ;  /* 0x000000ffff189224 */ /* 0x000fe200078e0000 */
[----:B0-----:R-:W-:-:S10]  /*2570*/  DMUL R18, R2, UR4 ;  /* 0x0000000402127c28 */ /* 0x001fd40008000000 */
[----:B------:R-:W0:Y:S02]  /*2580*/  F2F.F32.F64 R18, R18 ;  /* 0x0000001200127310 */ /* 0x000e240000301000 */
[----:B0-----:R-:W-:-:S07]  /*2590*/  FSEL R0, -R18, R18, !P0 ;  /* 0x0000001212007208 */ /* 0x001fce0004000100 */
.L_x_23:
[----:B------:R-:W-:Y:S05]  /*25a0*/  BSYNC.RECONVERGENT B0 ;  /* 0x0000000000007941 */ /* 0x000fea0003800200 */
.L_x_22:
        /* <DEDUP_REMOVED lines=29> */
.L_x_27:
        /* <DEDUP_REMOVED lines=37> */
[----:B------:R-:W1:Y:S01]  /*29d0*/  I2F.F64.S64 R2, R2 ;  /* 0x0000000200027312 */ /* 0x000e620000301c00 */
[----:B------:R-:W-:-:S05]  /*29e0*/  LEA.HI R16, R16, R17, RZ, 0x1 ;  /* 0x0000001110107211 */ /* 0x000fca00078f08ff */
[----:B------:R-:W-:-:S04]  /*29f0*/  IMAD.MOV R0, RZ, RZ, -R16 ;  /* 0x000000ffff007224 */ /* 0x000fc800078e0a10 */
[----:B------:R-:W-:Y:S01]  /*2a00*/  @!P1 IMAD.MOV.U32 R16, RZ, RZ, R0 ;  /* 0x000000ffff109224 */ /* 0x000fe200078e0000 */
[----:B-1----:R-:W-:-:S10]  /*2a10*/  DMUL R22, R2, UR4 ;  /* 0x0000000402167c28 */ /* 0x002fd40008000000 */
[----:B------:R-:W1:Y:S02]  /*2a20*/  F2F.F32.F64 R22, R22 ;  /* 0x0000001600167310 */ /* 0x000e640000301000 */
[----:B01----:R-:W-:-:S07]  /*2a30*/  FSEL R17, -R22, R22, !P0 ;  /* 0x0000001616117208 */ /* 0x003fce0004000100 */
.L_x_26:
[----:B------:R-:W-:Y:S05]  /*2a40*/  BSYNC.RECONVERGENT B0 ;  /* 0x0000000000007941 */ /* 0x000fea0003800200 */
.L_x_25:
[----:B------:R-:W-:Y:S01]  /*2a50*/  FMUL R0, R17, R17 ;  /* 0x0000001111007220 */ /* 0x000fe20000400000 */
[C---:B------:R-:W-:Y:S01]  /*2a60*/  LOP3.LUT R2, R16.reuse, 0x1, RZ, 0xc0, !PT ;  /* 0x0000000110027812 */ /* 0x040fe200078ec0ff */
[----:B------:R-:W-:Y:S02]  /*2a70*/  VIADD R16, R16, 0x1 ;  /* 0x0000000110107836 */ /* 0x000fe40000000000 */
[----:B-----5:R-:W-:Y:S01]  /*2a80*/  FMUL R19, R20, R19 ;  /* 0x0000001314137220 */ /* 0x020fe20000400000 */
[----:B------:R-:W-:Y:S01]  /*2a90*/  FFMA R12, R0, R12, -0.0013887860113754868507 ;  /* 0xbab607ed000c7423 */ /* 0x000fe2000000000c */
[----:B------:R-:W-:Y:S02]  /*2aa0*/  ISETP.NE.U32.AND P0, PT, R2, 0x1, PT ;  /* 0x000000010200780c */ /* 0x000fe40003f05070 */
[----:B------:R-:W-:Y:S02]  /*2ab0*/  LOP3.LUT P1, RZ, R16, 0x2, RZ, 0xc0, !PT ;  /* 0x0000000210ff7812 */ /* 0x000fe4000782c0ff */
[----:B------:R-:W-:-:S02]  /*2ac0*/  FSEL R13, R14, 0.041666727513074874878, !P0 ;  /* 0x3d2aaabb0e0d7808 */ /* 0x000fc40004000000 */
[----:B------:R-:W-:Y:S02]  /*2ad0*/  FSEL R3, R12, -0.00019574658654164522886, P0 ;  /* 0xb94d41530c037808 */ /* 0x000fe40000000000 */
[----:B------:R-:W-:Y:S02]  /*2ae0*/  FSEL R17, R17, 1, !P0 ;  /* 0x3f80000011117808 */ /* 0x000fe40004000000 */
[----:B------:R-:W-:Y:S01]  /*2af0*/  FSEL R12, -R15, -0.4999999701976776123, !P0 ;  /* 0xbeffffff0f0c7808 */ /* 0x000fe20004000100 */
[C---:B------:R-:W-:Y:S02]  /*2b00*/  FFMA R3, R0.reuse, R3, R13 ;  /* 0x0000000300037223 */ /* 0x040fe4000000000d */
[C---:B------:R-:W-:Y:S02]  /*2b10*/  FFMA R2, R0.reuse, R17, RZ ;  /* 0x0000001100027223 */ /* 0x040fe400000000ff */
[----:B------:R-:W-:-:S04]  /*2b20*/  FFMA R3, R0, R3, R12 ;  /* 0x0000000300037223 */ /* 0x000fc8000000000c */
[----:B------:R-:W-:-:S04]  /*2b30*/  FFMA R3, R2, R3, R17 ;  /* 0x0000000302037223 */ /* 0x000fc80000000011 */
        /* <DEDUP_REMOVED lines=18> */
.L_x_29:
[----:B------:R-:W-:Y:S05]  /*2c60*/  BSYNC.RECONVERGENT B0 ;  /* 0x0000000000007941 */ /* 0x000fea0003800200 */
.L_x_28:
        /* <DEDUP_REMOVED lines=12> */
[----:B------:R-:W-:Y:S05]  /*2d30*/  @!P1 BRA `(.L_x_32) ;  /* 0x0000000000d09947 */ /* 0x000fea0003800000 */
[----:B------:R-:W-:Y:S01]  /*2d40*/  IMAD.SHL.U32 R2, R13, 0x100, RZ ;  /* 0x000001000d027824 */ /* 0x000fe200078e00ff */
[----:B------:R-:W0:Y:S01]  /*2d50*/  LDCU.64 UR8, c[0x4][URZ] ;  /* 0x01000000ff0877ac */ /* 0x000e220008000a00 */
[----:B------:R-:W-:Y:S02]  /*2d60*/  IMAD.MOV.U32 R14, RZ, RZ, RZ ;  /* 0x000000ffff0e7224 */ /* 0x000fe400078e00ff */
[----:B------:R-:W-:Y:S01]  /*2d70*/  IMAD.MOV.U32 R0, RZ, RZ, R1 ;  /* 0x000000ffff007224 */ /* 0x000fe200078e0001 */
[----:B------:R-:W-:Y:S01]  /*2d80*/  LOP3.LUT R21, R2, 0x80000000, RZ, 0xfc, !PT ;  /* 0x8000000002157812 */ /* 0x000fe200078efcff */
[----:B------:R-:W-:Y:S01]  /*2d90*/  UMOV UR5, URZ ;  /* 0x000000ff00057c82 */ /* 0x000fe20008000000 */
[----:B------:R-:W-:-:S05]  /*2da0*/  UMOV UR4, URZ ;  /* 0x000000ff00047c82 */ /* 0x000fca0008000000 */
.L_x_33:
        /* <DEDUP_REMOVED lines=43> */
[----:B0-----:R-:W-:Y:S01]  /*3060*/  FSEL R2, -R14, R14, !P2 ;  /* 0x0000000e0e027208 */ /* 0x001fe20005000100 */
[----:B------:R-:W-:Y:S06]  /*3070*/  BRA `(.L_x_31) ;  /* 0x0000000000087947 */ /* 0x000fec0003800000 */
.L_x_32:
[----:B------:R-:W-:Y:S01]  /*3080*/  FMUL R2, RZ, R13 ;  /* 0x0000000dff027220 */ /* 0x000fe20000400000 */
[----:B------:R-:W-:-:S07]  /*3090*/  IMAD.MOV.U32 R0, RZ, RZ, RZ ;  /* 0x000000ffff007224 */ /* 0x000fce00078e00ff */
.L_x_31:
[----:B------:R-:W-:Y:S05]  /*30a0*/  BSYNC.RECONVERGENT B0 ;  /* 0x0000000000007941 */ /* 0x000fea0003800200 */
.L_x_30:
        /* <DEDUP_REMOVED lines=16> */
[----:B------:R-:W-:-:S04]  /*31b0*/  FFMA R18, R3, R18, R22 ;  /* 0x0000001203127223 */ /* 0x000fc80000000016 */
[C---:B------:R-:W-:Y:S01]  /*31c0*/  FFMA R18, R3.reuse, R18, R19 ;  /* 0x0000001203127223 */ /* 0x040fe20000000013 */
[----:B------:R-:W-:-:S04]  /*31d0*/  FFMA R3, R3, R0, RZ ;  /* 0x0000000003037223 */ /* 0x000fc800000000ff */
[----:B------:R-:W-:Y:S01]  /*31e0*/  FFMA R18, R3, R18, R0 ;  /* 0x0000001203127223 */ /* 0x000fe20000000000 */
[----:B------:R-:W-:-:S03]  /*31f0*/  IMAD.MOV.U32 R0, RZ, RZ, R16 ;  /* 0x000000ffff007224 */ /* 0x000fc600078e0010 */
[----:B------:R-:W-:-:S04]  /*3200*/  @P2 FADD R18, RZ, -R18 ;  /* 0x80000012ff122221 */ /* 0x000fc80000000000 */
[----:B-----5:R-:W-:Y:S01]  /*3210*/  FMUL R23, R23, R18 ;  /* 0x0000001217177220 */ /* 0x020fe20000400000 */
[----:B0-----:R-:W-:Y:S06]  /*3220*/  @!P0 BRA `(.L_x_35) ;  /* 0x0000000000e08947 */ /* 0x001fec0003800000 */
        /* <DEDUP_REMOVED lines=9> */
.L_x_37:
        /* <DEDUP_REMOVED lines=43> */
[----:B0-----:R-:W-:Y:S01]  /*3570*/  FSEL R24, -R18, R18, !P1 ;  /* 0x0000001212187208 */ /* 0x001fe20004800100 */
[----:B------:R-:W-:Y:S06]  /*3580*/  BRA `(.L_x_35) ;  /* 0x0000000000087947 */ /* 0x000fec0003800000 */
.L_x_36:
[----:B------:R-:W-:Y:S01]  /*3590*/  FMUL R24, RZ, R13 ;  /* 0x0000000dff187220 */ /* 0x000fe20000400000 */
[----:B------:R-:W-:-:S07]  /*35a0*/  IMAD.MOV.U32 R0, RZ, RZ, RZ ;  /* 0x000000ffff007224 */ /* 0x000fce00078e00ff */
.L_x_35:
[----:B------:R-:W-:Y:S05]  /*35b0*/  BSYNC.RECONVERGENT B0 ;  /* 0x0000000000007941 */ /* 0x000fea0003800200 */
.L_x_34:
        /* <DEDUP_REMOVED lines=21> */
[----:B------:R-:W-:Y:S01]  /*3710*/  BSSY.RECONVERGENT B0, `(.L_x_38) ;  /* 0x000003c000007945 */ /* 0x000fe20003800200 */
[----:B------:R-:W-:Y:S02]  /*3720*/  IMAD.MOV.U32 R24, RZ, RZ, R16 ;  /* 0x000000ffff187224 */ /* 0x000fe400078e0010 */
[----:B------:R-:W-:Y:S01]  /*3730*/  IMAD.MOV.U32 R0, RZ, RZ, R17 ;  /* 0x000000ffff007224 */ /* 0x000fe200078e0011 */
[----:B------:R-:W-:Y:S06]  /*3740*/  @!P0 BRA `(.L_x_39) ;  /* 0x0000000000e08947 */ /* 0x000fec0003800000 */
[----:B------:R-:W-:-:S13]  /*3750*/  FSETP.NEU.AND P0, PT, |R13|, +INF , PT ;  /* 0x7f8000000d00780b */ /* 0x000fda0003f0d200 */
[----:B------:R-:W-:Y:S05]  /*3760*/  @!P0 BRA `(.L_x_40) ;  /* 0x0000000000d08947 */ /* 0x000fea0003800000 */
[----:B0-----:R-:W-:Y:S01]  /*3770*/  IMAD.SHL.U32 R2, R13, 0x100, RZ ;  /* 0x000001000d027824 */ /* 0x001fe200078e00ff */
[----:B------:R-:W0:Y:S01]  /*3780*/  LDCU.64 UR8, c[0x4][URZ] ;  /* 0x01000000ff0877ac */ /* 0x000e220008000a00 */
[----:B------:R-:W-:Y:S02]  /*3790*/  IMAD.MOV.U32 R23, RZ, RZ, RZ ;  /* 0x000000ffff177224 */ /* 0x000fe400078e00ff */
[----:B------:R-:W-:Y:S01]  /*37a0*/  IMAD.MOV.U32 R0, RZ, RZ, R1 ;  /* 0x000000ffff007224 */ /* 0x000fe200078e0001 */
[----:B------:R-:W-:Y:S01]  /*37b0*/  LOP3.LUT R27, R2, 0x80000000, RZ, 0xfc, !PT ;  /* 0x80000000021b7812 */ /* 0x000fe200078efcff */
[----:B------:R-:W-:Y:S01]  /*37c0*/  UMOV UR5, URZ ;  /* 0x000000ff00057c82 */ /* 0x000fe20008000000 */
[----:B------:R-:W-:-:S05]  /*37d0*/  UMOV UR4, URZ ;  /* 0x000000ff00047c82 */ /* 0x000fca0008000000 */
.L_x_41:
        /* <DEDUP_REMOVED lines=43> */
[----:B0-----:R-:W-:Y:S01]  /*3a90*/  FSEL R0, -R18, R18, !P0 ;  /* 0x0000001212007208 */ /* 0x001fe20004000100 */
[----:B------:R-:W-:Y:S06]  /*3aa0*/  BRA `(.L_x_39) ;  /* 0x0000000000087947 */ /* 0x000fec0003800000 */
.L_x_40:
[----:B------:R-:W-:Y:S01]  /*3ab0*/  FMUL R0, RZ, R13 ;  /* 0x0000000dff007220 */ /* 0x000fe20000400000 */
[----:B------:R-:W-:-:S07]  /*3ac0*/  IMAD.MOV.U32 R24, RZ, RZ, RZ ;  /* 0x000000ffff187224 */ /* 0x000fce00078e00ff */
.L_x_39:
[----:B------:R-:W-:Y:S05]  /*3ad0*/  BSYNC.RECONVERGENT B0 ;  /* 0x0000000000007941 */ /* 0x000fea0003800200 */
.L_x_38:
[----:B------:R1:W5:Y:S01]  /*3ae0*/  LDG.E R18, desc[UR6][R4.64+0x8] ;  /* 0x0000080604127981 */ /* 0x000362000c1e1900 */
[----:B0-----:R-:W-:Y:S01]  /*3af0*/  LOP3.LUT R2, R24, 0x1, RZ, 0xc0, !PT ;  /* 0x0000000118027812 */ /* 0x001fe200078ec0ff */
        /* <DEDUP_REMOVED lines=15> */
[----:B-1----:R-:W-:Y:S06]  /*3bf0*/  @!P0 BRA `(.L_x_43) ;  /* 0x0000000000e08947 */ /* 0x002fec0003800000 */
        /* <DEDUP_REMOVED lines=9> */
.L_x_45:
        /* <DEDUP_REMOVED lines=43> */
[----:B-1----:R-:W-:Y:S01]  /*3f40*/  FSEL R17, -R22, R22, !P0 ;  /* 0x0000001616117208 */ /* 0x002fe20004000100 */
[----:B0-----:R-:W-:Y:S06]  /*3f50*/  BRA `(.L_x_43) ;  /* 0x0000000000087947 */ /* 0x001fec0003800000 */
.L_x_44:
[----:B------:R-:W-:Y:S01]  /*3f60*/  FMUL R17, RZ, R13 ;  /* 0x0000000dff117220 */ /* 0x000fe20000400000 */
[----:B------:R-:W-:-:S07]  /*3f70*/  IMAD.MOV.U32 R16, RZ, RZ, RZ ;  /* 0x000000ffff107224 */ /* 0x000fce00078e00ff */
.L_x_43:
[----:B------:R-:W-:Y:S05]  /*3f80*/  BSYNC.RECONVERGENT B0 ;  /* 0x0000000000007941 */ /* 0x000fea0003800200 */
.L_x_42:
        /* <DEDUP_REMOVED lines=33> */
.L_x_47:
[----:B------:R-:W-:Y:S05]  /*41a0*/  BSYNC.RECONVERGENT B0 ;  /* 0x0000000000007941 */ /* 0x000fea0003800200 */
.L_x_46:
        /* <DEDUP_REMOVED lines=20> */
.L_x_51:
        /* <DEDUP_REMOVED lines=36> */
[----:B------:R-:W1:Y:S01]  /*4530*/  I2F.F64.S64 R16, R16 ;  /* 0x0000001000107312 */ /* 0x000e620000301c00 */
[----:B------:R-:W-:Y:S02]  /*4540*/  LEA.HI R0, R2, R3, RZ, 0x1 ;  /* 0x0000000302007211 */ /* 0x000fe400078f08ff */
[----:B------:R-:W-:-:S03]  /*4550*/  ISETP.GE.AND P1, PT, R9, RZ, PT ;  /* 0x000000ff0900720c */ /* 0x000fc60003f26270 */
[----:B------:R-:W-:-:S04]  /*4560*/  IMAD.MOV R2, RZ, RZ, -R0 ;  /* 0x000000ffff027224 */ /* 0x000fc800078e0a00 */
[----:B------:R-:W-:Y:S01]  /*4570*/  @!P0 IMAD.MOV.U32 R0, RZ, RZ, R2 ;  /* 0x000000ffff008224 */ /* 0x000fe200078e0002 */
[----:B-1----:R-:W-:-:S10]  /*4580*/  DMUL R20, R16, UR4 ;  /* 0x0000000410147c28 */ /* 0x002fd40008000000 */
[----:B------:R-:W1:Y:S02]  /*4590*/  F2F.F32.F64 R20, R20 ;  /* 0x0000001400147310 */ /* 0x000e640000301000 */
[----:B-1----:R-:W-:Y:S01]  /*45a0*/  FSEL R2, -R20, R20, !P1 ;  /* 0x0000001414027208 */ /* 0x002fe20004800100 */
[----:B0-----:R-:W-:Y:S06]  /*45b0*/  BRA `(.L_x_49) ;  /* 0x0000000000087947 */ /* 0x001fec0003800000 */
.L_x_50:
[----:B------:R-:W-:Y:S01]  /*45c0*/  FMUL R2, RZ, R13 ;  /* 0x0000000dff027220 */ /* 0x000fe20000400000 */
[----:B------:R-:W-:-:S07]  /*45d0*/  IMAD.MOV.U32 R0, RZ, RZ, RZ ;  /* 0x000000ffff007224 */ /* 0x000fce00078e00ff */
.L_x_49:
[----:B------:R-:W-:Y:S05]  /*45e0*/  BSYNC.RECONVERGENT B0 ;  /* 0x0000000000007941 */ /* 0x000fea0003800200 */
.L_x_48:
[----:B------:R0:W5:Y:S01]  /*45f0*/  LDG.E R22, desc[UR6][R4.64+0xc] ;  /* 0x00000c0604167981 */ /* 0x000162000c1e1900 */
[----:B------:R-:W-:Y:S02]  /*4600*/  IMAD.MOV.U32 R16, RZ, RZ, 0x37cbac00 ;  /* 0x37cbac00ff107424 */ /* 0x000fe400078e00ff */
[----:B------:R-:W-:Y:S01]  /*4610*/  FMUL R3, R2, R2 ;  /* 0x0000000202037220 */ /* 0x000fe20000400000 */
[C---:B------:R-:W-:Y:S01]  /*4620*/  LOP3.LUT R9, R0.reuse, 0x1, RZ, 0xc0, !PT ;  /* 0x0000000100097812 */ /* 0x040fe200078ec0ff */
        /* <DEDUP_REMOVED lines=30> */
.L_x_55:
        /* <DEDUP_REMOVED lines=33> */
[----:B------:R-:W-:Y:S02]  /*4a20*/  LEA.HI R0, R9, R0, RZ, 0x1 ;  /* 0x0000000009007211 */ /* 0x000fe400078f08ff */
[C---:B------:R-:W-:Y:S02]  /*4a30*/  LOP3.LUT R2, R12.reuse, R3, RZ, 0x3c, !PT ;  /* 0x000000030c027212 */ /* 0x040fe400078e3cff */
[----:B------:R-:W-:-:S02]  /*4a40*/  LOP3.LUT R3, R12, R9, RZ, 0x3c, !PT ;  /* 0x000000090c037212 */ /* 0x000fc400078e3cff */
[----:B------:R-:W-:Y:S01]  /*4a50*/  LOP3.LUT R12, R9, R13, RZ, 0x3c, !PT ;  /* 0x0000000d090c7212 */ /* 0x000fe200078e3cff */
[----:B------:R-:W-:-:S03]  /*4a60*/  IMAD.MOV R9, RZ, RZ, -R0 ;  /* 0x000000ffff097224 */ /* 0x000fc600078e0a00 */
[----:B------:R-:W1:Y:S01]  /*4a70*/  I2F.F64.S64 R2, R2 ;  /* 0x0000000200027312 */ /* 0x000e620000301c00 */
[----:B------:R-:W-:Y:S01]  /*4a80*/  ISETP.GE.AND P0, PT, R12, RZ, PT ;  /* 0x000000ff0c00720c */ /* 0x000fe20003f06270 */
[----:B------:R-:W-:Y:S01]  /*4a90*/  @!P1 IMAD.MOV.U32 R0, RZ, RZ, R9 ;  /* 0x000000ffff009224 */ /* 0x000fe200078e0009 */
[----:B-1----:R-:W-:-:S10]  /*4aa0*/  DMUL R20, R2, UR4 ;  /* 0x0000000402147c28 */ /* 0x002fd40008000000 */
[----:B------:R-:W0:Y:S02]  /*4ab0*/  F2F.F32.F64 R20, R20 ;  /* 0x0000001400147310 */ /* 0x000e240000301000 */
[----:B0-----:R-:W-:Y:S01]  /*4ac0*/  FSEL R23, -R20, R20, !P0 ;  /* 0x0000001414177208 */ /* 0x001fe20004000100 */
[----:B------:R-:W-:Y:S06]  /*4ad0*/  BRA `(.L_x_53) ;  /* 0x0000000000087947 */ /* 0x000fec0003800000 */
.L_x_54:
[----:B------:R-:W-:Y:S01]  /*4ae0*/  FMUL R23, RZ, R13 ;  /* 0x0000000dff177220 */ /* 0x000fe20000400000 */
[----:B------:R-:W-:-:S07]  /*4af0*/  IMAD.MOV.U32 R0, RZ, RZ, RZ ;  /* 0x000000ffff007224 */ /* 0x000fce00078e00ff */
.L_x_53:
[----:B------:R-:W-:Y:S05]  /*4b00*/  BSYNC.RECONVERGENT B0 ;  /* 0x0000000000007941 */ /* 0x000fea0003800200 */
.L_x_52:
        /* <DEDUP_REMOVED lines=35> */
.L_x_59:
        /* <DEDUP_REMOVED lines=43> */
[----:B0-----:R-:W-:Y:S01]  /*4ff0*/  FSEL R22, -R20, R20, !P0 ;  /* 0x0000001414167208 */ /* 0x001fe20004000100 */
[----:B------:R-:W-:Y:S06]  /*5000*/  BRA `(.L_x_57) ;  /* 0x0000000000087947 */ /* 0x000fec0003800000 */
.L_x_58:
[----:B------:R-:W-:Y:S01]  /*5010*/  FMUL R22, RZ, R13 ;  /* 0x0000000dff167220 */ /* 0x000fe20000400000 */
[----:B------:R-:W-:-:S07]  /*5020*/  IMAD.MOV.U32 R0, RZ, RZ, RZ ;  /* 0x000000ffff007224 */ /* 0x000fce00078e00ff */
.L_x_57:
[----:B------:R-:W-:Y:S05]  /*5030*/  BSYNC.RECONVERGENT B0 ;  /* 0x0000000000007941 */ /* 0x000fea0003800200 */
.L_x_56:
        /* <DEDUP_REMOVED lines=27> */
.L_x_63:
        /* <DEDUP_REMOVED lines=33> */
[----:B------:R-:W-:Y:S02]  /*5400*/  LEA.HI R15, R2, R15, RZ, 0x1 ;  /* 0x0000000f020f7211 */ /* 0x000fe400078f08ff */
[C---:B------:R-:W-:Y:S02]  /*5410*/  LOP3.LUT R20, R4.reuse, R3, RZ, 0x3c, !PT ;  /* 0x0000000304147212 */ /* 0x040fe400078e3cff */
[----:B------:R-:W-:Y:S01]  /*5420*/  LOP3.LUT R21, R4, R2, RZ, 0x3c, !PT ;  /* 0x0000000204157212 */ /* 0x000fe200078e3cff */
[----:B------:R-:W-:Y:S01]  /*5430*/  IMAD.MOV R0, RZ, RZ, -R15 ;  /* 0x000000ffff007224 */ /* 0x000fe200078e0a0f */
[----:B------:R-:W-:-:S03]  /*5440*/  LOP3.LUT R13, R2, R13, RZ, 0x3c, !PT ;  /* 0x0000000d020d7212 */ /* 0x000fc600078e3cff */
[----:B------:R-:W-:Y:S01]  /*5450*/  @!P1 IMAD.MOV.U32 R15, RZ, RZ, R0 ;  /* 0x000000ffff0f9224 */ /* 0x000fe200078e0000 */
[----:B------:R-:W1:Y:S01]  /*5460*/  I2F.F64.S64 R20, R20 ;  /* 0x0000001400147312 */ /* 0x000e620000301c00 */
[----:B------:R-:W-:Y:S01]  /*5470*/  ISETP.GE.AND P0, PT, R13, RZ, PT ;  /* 0x000000ff0d00720c */ /* 0x000fe20003f06270 */
[----:B-1----:R-:W-:-:S10]  /*5480*/  DMUL R22, R20, UR4 ;  /* 0x0000000414167c28 */ /* 0x002fd40008000000 */
[----:B------:R-:W1:Y:S02]  /*5490*/  F2F.F32.F64 R22, R22 ;  /* 0x0000001600167310 */ /* 0x000e640000301000 */
[----:B-1----:R-:W-:Y:S01]  /*54a0*/  FSEL R14, -R22, R22, !P0 ;  /* 0x00000016160e7208 */ /* 0x002fe20004000100 */
[----:B0-----:R-:W-:Y:S06]  /*54b0*/  BRA `(.L_x_61) ;  /* 0x0000000000087947 */ /* 0x001fec0003800000 */
.L_x_62:
[----:B------:R-:W-:Y:S01]  /*54c0*/  FMUL R14, RZ, R13 ;  /* 0x0000000dff0e7220 */ /* 0x000fe20000400000 */
[----:B------:R-:W-:-:S07]  /*54d0*/  IMAD.MOV.U32 R15, RZ, RZ, RZ ;  /* 0x000000ffff0f7224 */ /* 0x000fce00078e00ff */
.L_x_61:
[----:B------:R-:W-:Y:S05]  /*54e0*/  BSYNC.RECONVERGENT B0 ;  /* 0x0000000000007941 */ /* 0x000fea0003800200 */
.L_x_60:
        /* <DEDUP_REMOVED lines=17> */
[----:B------:R-:W-:Y:S01]  /*5600*/  STG.E desc[UR6][R10.64+0xc], R5 ;  /* 0x00000c050a007986 */ /* 0x000fe2000c101906 */
[----:B------:R-:W-:Y:S05]  /*5610*/  EXIT ;  /* 0x000000000000794d */ /* 0x000fea0003800000 */
        .weak           $__internal_0_$__cuda_sm3x_div_rn_noftz_f32_slowpath
        .type           $__internal_0_$__cuda_sm3x_div_rn_noftz_f32_slowpath,@function
        .size           $__internal_0_$__cuda_sm3x_div_rn_noftz_f32_slowpath,(.L_x_76 - $__internal_0_$__cuda_sm3x_div_rn_noftz_f32_slowpath)
$__internal_0_$__cuda_sm3x_div_rn_noftz_f32_slowpath:
[--C-:B------:R-:W-:Y:S01]  /*5620*/  SHF.R.U32.HI R3, RZ, 0x17, R9.reuse ;  /* 0x00000017ff037819 */ /* 0x100fe20000011609 */
[----:B------:R-:W-:Y:S01]  /*5630*/  BSSY.RECONVERGENT B1, `(.L_x_64) ;  /* 0x0000063000017945 */ /* 0x000fe20003800200 */
[----:B------:R-:W-:Y:S01]  /*5640*/  SHF.R.U32.HI R12, RZ, 0x17, R0 ;  /* 0x00000017ff0c7819 */ /* 0x000fe20000011600 */
[----:B------:R-:W-:Y:S01]  /*5650*/  IMAD.MOV.U32 R13, RZ, RZ, R9 ;  /* 0x000000ffff0d7224 */ /* 0x000fe200078e0009 */
[----:B------:R-:W-:Y:S02]  /*5660*/  LOP3.LUT R3, R3, 0xff, RZ, 0xc0, !PT ;  /* 0x000000ff03037812 */ /* 0x000fe400078ec0ff */
[----:B------:R-:W-:-:S03]  /*5670*/  LOP3.LUT R15, R12, 0xff, RZ, 0xc0, !PT ;  /* 0x000000ff0c0f7812 */ /* 0x000fc600078ec0ff */
[----:B------:R-:W-:Y:S02]  /*5680*/  VIADD R16, R3, 0xffffffff ;  /* 0xffffffff03107836 */ /* 0x000fe40000000000 */
[----:B------:R-:W-:-:S03]  /*5690*/  VIADD R14, R15, 0xffffffff ;  /* 0xffffffff0f0e7836 */ /* 0x000fc60000000000 */
[----:B------:R-:W-:-:S04]  /*56a0*/  ISETP.GT.U32.AND P0, PT, R16, 0xfd, PT ;  /* 0x000000fd1000780c */ /* 0x000fc80003f04070 */
[----:B------:R-:W-:-:S13]  /*56b0*/  ISETP.GT.U32.OR P0, PT, R14, 0xfd, P0 ;  /* 0x000000fd0e00780c */ /* 0x000fda0000704470 */
[----:B------:R-:W-:Y:S01]  /*56c0*/  @!P0 IMAD.MOV.U32 R12, RZ, RZ, RZ ;  /* 0x000000ffff0c8224 */ /* 0x000fe200078e00ff */
[----:B------:R-:W-:Y:S06]  /*56d0*/  @!P0 BRA `(.L_x_65) ;  /* 0x00000000005c8947 */ /* 0x000fec0003800000 */
[----:B------:R-:W-:Y:S02]  /*56e0*/  FSETP.GTU.FTZ.AND P0, PT, |R0|, +INF , PT ;  /* 0x7f8000000000780b */ /* 0x000fe40003f1c200 */
[----:B------:R-:W-:-:S04]  /*56f0*/  FSETP.GTU.FTZ.AND P1, PT, |R9|, +INF , PT ;  /* 0x7f8000000900780b */ /* 0x000fc80003f3c200 */
[----:B------:R-:W-:-:S13]  /*5700*/  PLOP3.LUT P0, PT, P0, P1, PT, 0xf8, 0x8f ;  /* 0x00000000008f781c */ /* 0x000fda0000703f70 */
[----:B------:R-:W-:Y:S05]  /*5710*/  @P0 BRA `(.L_x_66) ;  /* 0x00000004004c0947 */ /* 0x000fea0003800000 */
[----:B------:R-:W-:-:S13]  /*5720*/  LOP3.LUT P0, RZ, R13, 0x7fffffff, R0, 0xc8, !PT ;  /* 0x7fffffff0dff7812 */ /* 0x000fda000780c800 */
[----:B------:R-:W-:Y:S05]  /*5730*/  @!P0 BRA `(.L_x_67) ;  /* 0x00000004003c8947 */ /* 0x000fea0003800000 */
[C---:B------:R-:W-:Y:S02]  /*5740*/  FSETP.NEU.FTZ.AND P2, PT, |R0|.reuse, +INF , PT ;  /* 0x7f8000000000780b */ /* 0x040fe40003f5d200 */
[----:B------:R-:W-:Y:S02]  /*5750*/  FSETP.NEU.FTZ.AND P1, PT, |R9|, +INF , PT ;  /* 0x7f8000000900780b */ /* 0x000fe40003f3d200 */
[----:B------:R-:W-:-:S11]  /*5760*/  FSETP.NEU.FTZ.AND P0, PT, |R0|, +INF , PT ;  /* 0x7f8000000000780b */ /* 0x000fd60003f1d200 */
[----:B------:R-:W-:Y:S05]  /*5770*/  @!P1 BRA !P2, `(.L_x_67) ;  /* 0x00000004002c9947 */ /* 0x000fea0005000000 */
[----:B------:R-:W-:-:S04]  /*5780*/  LOP3.LUT P2, RZ, R0, 0x7fffffff, RZ, 0xc0, !PT ;  /* 0x7fffffff00ff7812 */ /* 0x000fc8000784c0ff */
[----:B------:R-:W-:-:S13]  /*5790*/  PLOP3.LUT P1, PT, P1, P2, PT, 0x2f, 0xf2 ;  /* 0x0000000000f2781c */ /* 0x000fda0000f24577 */
[----:B------:R-:W-:Y:S05]  /*57a0*/  @P1 BRA `(.L_x_68) ;  /* 0x0000000400181947 */ /* 0x000fea0003800000 */
[----:B------:R-:W-:-:S04]  /*57b0*/  LOP3.LUT P1, RZ, R13, 0x7fffffff, RZ, 0xc0, !PT ;  /* 0x7fffffff0dff7812 */ /* 0x000fc8000782c0ff */
[----:B------:R-:W-:-:S13]  /*57c0*/  PLOP3.LUT P0, PT, P0, P1, PT, 0x2f, 0xf2 ;  /* 0x0000000000f2781c */ /* 0x000fda0000702577 */
[----:B------:R-:W-:Y:S05]  /*57d0*/  @P0 BRA `(.L_x_69) ;  /* 0x0000000400000947 */ /* 0x000fea0003800000 */
[----:B------:R-:W-:Y:S02]  /*57e0*/  ISETP.GE.AND P0, PT, R14, RZ, PT ;  /* 0x000000ff0e00720c */ /* 0x000fe40003f06270 */
[----:B------:R-:W-:-:S11]  /*57f0*/  ISETP.GE.AND P1, PT, R16, RZ, PT ;  /* 0x000000ff1000720c */ /* 0x000fd60003f26270 */
[----:B------:R-:W-:Y:S02]  /*5800*/  @P0 IMAD.MOV.U32 R12, RZ, RZ, RZ ;  /* 0x000000ffff0c0224 */ /* 0x000fe400078e00ff */
[----:B------:R-:W-:Y:S01]  /*5810*/  @!P0 FFMA R0, R0, 1.84467440737095516160e+19, RZ ;  /* 0x5f80000000008823 */ /* 0x000fe200000000ff */
[----:B------:R-:W-:Y:S02]  /*5820*/  @!P0 IMAD.MOV.U32 R12, RZ, RZ, -0x40 ;  /* 0xffffffc0ff0c8424 */ /* 0x000fe400078e00ff */
[----:B------:R-:W-:Y:S02]  /*5830*/  @!P1 FFMA R13, R9, 1.84467440737095516160e+19, RZ ;  /* 0x5f800000090d9823 */ /* 0x000fe400000000ff */
[----:B------:R-:W-:-:S07]  /*5840*/  @!P1 VIADD R12, R12, 0x40 ;  /* 0x000000400c0c9836 */ /* 0x000fce0000000000 */
.L_x_65:
[----:B------:R-:W-:Y:S01]  /*5850*/  LEA R14, R3, 0xc0800000, 0x17 ;  /* 0xc0800000030e7811 */ /* 0x000fe200078eb8ff */
[----:B------:R-:W-:Y:S01]  /*5860*/  VIADD R15, R15, 0xffffff81 ;  /* 0xffffff810f0f7836 */ /* 0x000fe20000000000 */
[----:B------:R-:W-:Y:S03]  /*5870*/  BSSY.RECONVERGENT B2, `(.L_x_70) ;  /* 0x0000035000027945 */ /* 0x000fe60003800200 */
[----:B------:R-:W-:Y:S02]  /*5880*/  IMAD.IADD R16, R13, 0x1, -R14 ;  /* 0x000000010d107824 */ /* 0x000fe400078e0a0e */
[C---:B------:R-:W-:Y:S01]  /*5890*/  IMAD R0, R15.reuse, -0x800000, R0 ;  /* 0xff8000000f007824 */ /* 0x040fe200078e0200 */
[----:B------:R-:W-:Y:S01]  /*58a0*/  IADD3 R15, PT, PT, R15, 0x7f, -R3 ;  /* 0x0000007f0f0f7810 */ /* 0x000fe20007ffe803 */
[----:B------:R-:W0:Y:S01]  /*58b0*/  MUFU.RCP R13, R16 ;  /* 0x00000010000d7308 */ /* 0x000e220000001000 */
[----:B------:R-:W-:-:S03]  /*58c0*/  FADD.FTZ R17, -R16, -RZ ;  /* 0x800000ff10117221 */ /* 0x000fc60000010100 */
[----:B------:R-:W-:Y:S02]  /*58d0*/  IMAD.IADD R15, R15, 0x1, R12 ;  /* 0x000000010f0f7824 */ /* 0x000fe400078e020c */
[----:B0-----:R-:W-:-:S04]  /*58e0*/  FFMA R14, R13, R17, 1 ;  /* 0x3f8000000d0e7423 */ /* 0x001fc80000000011 */
[----:B------:R-:W-:-:S04]  /*58f0*/  FFMA R13, R13, R14, R13 ;  /* 0x0000000e0d0d7223 */ /* 0x000fc8000000000d */
[----:B------:R-:W-:-:S04]  /*5900*/  FFMA R14, R0, R13, RZ ;  /* 0x0000000d000e7223 */ /* 0x000fc800000000ff */
[----:B------:R-:W-:-:S04]  /*5910*/  FFMA R18, R17, R14, R0 ;  /* 0x0000000e11127223 */ /* 0x000fc80000000000 */
[----:B------:R-:W-:-:S04]  /*5920*/  FFMA R14, R13, R18, R14 ;  /* 0x000000120d0e7223 */ /* 0x000fc8000000000e */
[----:B------:R-:W-:-:S04]  /*5930*/  FFMA R17, R17, R14, R0 ;  /* 0x0000000e11117223 */ /* 0x000fc80000000000 */
[----:B------:R-:W-:-:S05]  /*5940*/  FFMA R0, R13, R17, R14 ;  /* 0x000000110d007223 */ /* 0x000fca000000000e */
[----:B------:R-:W-:-:S04]  /*5950*/  SHF.R.U32.HI R3, RZ, 0x17, R0 ;  /* 0x00000017ff037819 */ /* 0x000fc80000011600 */
[----:B------:R-:W-:-:S05]  /*5960*/  LOP3.LUT R3, R3, 0xff, RZ, 0xc0, !PT ;  /* 0x000000ff03037812 */ /* 0x000fca00078ec0ff */
[----:B------:R-:W-:-:S04]  /*5970*/  IMAD.IADD R16, R3, 0x1, R15 ;  /* 0x0000000103107824 */ /* 0x000fc800078e020f */
[----:B------:R-:W-:-:S05]  /*5980*/  VIADD R3, R16, 0xffffffff ;  /* 0xffffffff10037836 */ /* 0x000fca0000000000 */
[----:B------:R-:W-:-:S13]  /*5990*/  ISETP.GE.U32.AND P0, PT, R3, 0xfe, PT ;  /* 0x000000fe0300780c */ /* 0x000fda0003f06070 */
[----:B------:R-:W-:Y:S05]  /*59a0*/  @!P0 BRA `(.L_x_71) ;  /* 0x0000000000808947 */ /* 0x000fea0003800000 */
[----:B------:R-:W-:-:S13]  /*59b0*/  ISETP.GT.AND P0, PT, R16, 0xfe, PT ;  /* 0x000000fe1000780c */ /* 0x000fda0003f04270 */
[----:B------:R-:W-:Y:S05]  /*59c0*/  @P0 BRA `(.L_x_72) ;  /* 0x00000000006c0947 */ /* 0x000fea0003800000 */
[----:B------:R-:W-:-:S13]  /*59d0*/  ISETP.GE.AND P0, PT, R16, 0x1, PT ;  /* 0x000000011000780c */ /* 0x000fda0003f06270 */
[----:B------:R-:W-:Y:S05]  /*59e0*/  @P0 BRA `(.L_x_73) ;  /* 0x0000000000740947 */ /* 0x000fea0003800000 */
[----:B------:R-:W-:Y:S02]  /*59f0*/  ISETP.GE.AND P0, PT, R16, -0x18, PT ;  /* 0xffffffe81000780c */ /* 0x000fe40003f06270 */
[----:B------:R-:W-:-:S11]  /*5a00*/  LOP3.LUT R0, R0, 0x80000000, RZ, 0xc0, !PT ;  /* 0x8000000000007812 */ /* 0x000fd600078ec0ff */
[----:B------:R-:W-:Y:S05]  /*5a10*/  @!P0 BRA `(.L_x_73) ;  /* 0x0000000000688947 */ /* 0x000fea0003800000 */
[-C--:B------:R-:W-:Y:S01]  /*5a20*/  FFMA.RZ R3, R13, R17.reuse, R14 ;  /* 0x000000110d037223 */ /* 0x080fe2000000c00e */
[----:B------:R-:W-:Y:S01]  /*5a30*/  IMAD.MOV R15, RZ, RZ, -R16 ;  /* 0x000000ffff0f7224 */ /* 0x000fe200078e0a10 */
[C---:B------:R-:W-:Y:S02]  /*5a40*/  ISETP.NE.AND P2, PT, R16.reuse, RZ, PT ;  /* 0x000000ff1000720c */ /* 0x040fe40003f45270 */
[C---:B------:R-:W-:Y:S02]  /*5a50*/  ISETP.NE.AND P1, PT, R16.reuse, RZ, PT ;  /* 0x000000ff1000720c */ /* 0x040fe40003f25270 */
[----:B------:R-:W-:Y:S01]  /*5a60*/  LOP3.LUT R12, R3, 0x7fffff, RZ, 0xc0, !PT ;  /* 0x007fffff030c7812 */ /* 0x000fe200078ec0ff */
[CCC-:B------:R-:W-:Y:S01]  /*5a70*/  FFMA.RP R3, R13.reuse, R17.reuse, R14.reuse ;  /* 0x000000110d037223 */ /* 0x1c0fe2000000800e */
[----:B------:R-:W-:Y:S01]  /*5a80*/  FFMA.RM R14, R13, R17, R14 ;  /* 0x000000110d0e7223 */ /* 0x000fe2000000400e */
[----:B------:R-:W-:Y:S01]  /*5a90*/  VIADD R13, R16, 0x20 ;  /* 0x00000020100d7836 */ /* 0x000fe20000000000 */
[----:B------:R-:W-:-:S03]  /*5aa0*/  LOP3.LUT R12, R12, 0x800000, RZ, 0xfc, !PT ;  /* 0x008000000c0c7812 */ /* 0x000fc600078efcff */
[----:B------:R-:W-:Y:S02]  /*5ab0*/  FSETP.NEU.FTZ.AND P0, PT, R3, R14, PT ;  /* 0x0000000e0300720b */ /* 0x000fe40003f1d000 */
[----:B------:R-:W-:Y:S02]  /*5ac0*/  SHF.L.U32 R13, R12, R13, RZ ;  /* 0x0000000d0c0d7219 */ /* 0x000fe400000006ff */
[----:B------:R-:W-:Y:S02]  /*5ad0*/  SEL R3, R15, RZ, P2 ;  /* 0x000000ff0f037207 */ /* 0x000fe40001000000 */
[----:B------:R-:W-:Y:S02]  /*5ae0*/  ISETP.NE.AND P1, PT, R13, RZ, P1 ;  /* 0x000000ff0d00720c */ /* 0x000fe40000f25270 */
[----:B------:R-:W-:Y:S02]  /*5af0*/  SHF.R.U32.HI R3, RZ, R3, R12 ;  /* 0x00000003ff037219 */ /* 0x000fe4000001160c */
[----:B------:R-:W-:-:S02]  /*5b00*/  PLOP3.LUT P0, PT, P0, P1, PT, 0xf8, 0x8f ;  /* 0x00000000008f781c */ /* 0x000fc40000703f70 */
[----:B------:R-:W-:Y:S02]  /*5b10*/  SHF.R.U32.HI R13, RZ, 0x1, R3 ;  /* 0x00000001ff0d7819 */ /* 0x000fe40000011603 */
[----:B------:R-:W-:-:S04]  /*5b20*/  SEL R12, RZ, 0x1, !P0 ;  /* 0x00000001ff0c7807 */ /* 0x000fc80004000000 */
[----:B------:R-:W-:-:S04]  /*5b30*/  LOP3.LUT R12, R12, 0x1, R13, 0xf8, !PT ;  /* 0x000000010c0c7812 */ /* 0x000fc800078ef80d */
[----:B------:R-:W-:-:S05]  /*5b40*/  LOP3.LUT R12, R12, R3, RZ, 0xc0, !PT ;  /* 0x000000030c0c7212 */ /* 0x000fca00078ec0ff */
[----:B------:R-:W-:-:S05]  /*5b50*/  IMAD.IADD R13, R13, 0x1, R12 ;  /* 0x000000010d0d7824 */ /* 0x000fca00078e020c */
[----:B------:R-:W-:Y:S01]  /*5b60*/  LOP3.LUT R0, R13, R0, RZ, 0xfc, !PT ;  /* 0x000000000d007212 */ /* 0x000fe200078efcff */
[----:B------:R-:W-:Y:S06]  /*5b70*/  BRA `(.L_x_73) ;  /* 0x0000000000107947 */ /* 0x000fec0003800000 */
.L_x_72:
[----:B------:R-:W-:-:S04]  /*5b80*/  LOP3.LUT R0, R0, 0x80000000, RZ, 0xc0, !PT ;  /* 0x8000000000007812 */ /* 0x000fc800078ec0ff */
[----:B------:R-:W-:Y:S01]  /*5b90*/  LOP3.LUT R0, R0, 0x7f800000, RZ, 0xfc, !PT ;  /* 0x7f80000000007812 */ /* 0x000fe200078efcff */
[----:B------:R-:W-:Y:S06]  /*5ba0*/  BRA `(.L_x_73) ;  /* 0x0000000000047947 */ /* 0x000fec0003800000 */
.L_x_71:
[----:B------:R-:W-:-:S07]  /*5bb0*/  IMAD R0, R15, 0x800000, R0 ;  /* 0x008000000f007824 */ /* 0x000fce00078e0200 */
.L_x_73:
[----:B------:R-:W-:Y:S05]  /*5bc0*/  BSYNC.RECONVERGENT B2 ;  /* 0x0000000000027941 */ /* 0x000fea0003800200 */
.L_x_70:
[----:B------:R-:W-:Y:S05]  /*5bd0*/  BRA `(.L_x_74) ;  /* 0x0000000000207947 */ /* 0x000fea0003800000 */
.L_x_69:
[----:B------:R-:W-:-:S04]  /*5be0*/  LOP3.LUT R0, R13, 0x80000000, R0, 0x48, !PT ;  /* 0x800000000d007812 */ /* 0x000fc800078e4800 */
[----:B------:R-:W-:Y:S01]  /*5bf0*/  LOP3.LUT R0, R0, 0x7f800000, RZ, 0xfc, !PT ;  /* 0x7f80000000007812 */ /* 0x000fe200078efcff */
[----:B------:R-:W-:Y:S06]  /*5c00*/  BRA `(.L_x_74) ;  /* 0x0000000000147947 */ /* 0x000fec0003800000 */
.L_x_68:
[----:B------:R-:W-:Y:S01]  /*5c10*/  LOP3.LUT R0, R13, 0x80000000, R0, 0x48, !PT ;  /* 0x800000000d007812 */ /* 0x000fe200078e4800 */
[----:B------:R-:W-:Y:S06]  /*5c20*/  BRA `(.L_x_74) ;  /* 0x00000000000c7947 */ /* 0x000fec0003800000 */
.L_x_67:
[----:B------:R-:W0:Y:S01]  /*5c30*/  MUFU.RSQ R0, -QNAN ;  /* 0xffc0000000007908 */ /* 0x000e220000001400 */
[----:B------:R-:W-:Y:S05]  /*5c40*/  BRA `(.L_x_74) ;  /* 0x0000000000047947 */ /* 0x000fea0003800000 */
.L_x_66:
[----:B------:R-:W-:-:S07]  /*5c50*/  FADD.FTZ R0, R0, R9 ;  /* 0x0000000900007221 */ /* 0x000fce0000010000 */
.L_x_74:
[----:B------:R-:W-:Y:S05]  /*5c60*/  BSYNC.RECONVERGENT B1 ;  /* 0x0000000000017941 */ /* 0x000fea0003800200 */
.L_x_64:
[----:B------:R-:W-:Y:S02]  /*5c70*/  IMAD.MOV.U32 R3, RZ, RZ, 0x0 ;  /* 0x00000000ff037424 */ /* 0x000fe400078e00ff */
[----:B0-----:R-:W-:Y:S02]  /*5c80*/  IMAD.MOV.U32 R13, RZ, RZ, R0 ;  /* 0x000000ffff0d7224 */ /* 0x001fe400078e0000 */
[----:B------:R-:W-:Y:S05]  /*5c90*/  RET.REL.NODEC R2 `(_Z3FFTPKfS0_PfS1_i) ;  /* 0xffffffa002d87950 */ /* 0x000fea0003c3ffff */
.L_x_75:
[----:B------:R-:W-:-:S00]  /*5ca0*/  BRA `(.L_x_75) ;  /* 0xfffffffc00fc7947 */ /* 0x000fc0000383ffff */
[----:B------:R-:W-:-:S00]  /*5cb0*/  NOP ;  /* 0x0000000000007918 */ /* 0x000fc00000000000 */
        /* <DEDUP_REMOVED lines=12> */
.L_x_76:


//--------------------- .nv.global.init           --------------------------
	.section	.nv.global.init,"aw",@progbits
	.align	4
.nv.global.init:
	.type		__cudart_i2opi_f,@object
	.size		__cudart_i2opi_f,(.L_0 - __cudart_i2opi_f)
__cudart_i2opi_f:
        /*0000*/ 	.byte	0x41, 0x90, 0x43, 0x3c, 0x99, 0x95, 0x62, 0xdb, 0xc0, 0xdd, 0x34, 0xf5, 0xd1, 0x57, 0x27, 0xfc
        /*0010*/ 	.byte	0x29, 0x15, 0x44, 0x4e, 0x6e, 0x83, 0xf9, 0xa2
.L_0:


//--------------------- .nv.shared.reserved.0     --------------------------
	.section	.nv.shared.reserved.0,"aw",@nobits
	.weak		__nv_reservedSMEM_offset_0_alias
	.size		__nv_reservedSMEM_offset_0_alias, 0, 64
	.other		__nv_reservedSMEM_offset_0_alias,@"STO_CUDA_RESERVED_SHARED STV_DEFAULT"
__nv_reservedSMEM_offset_0_alias:
	.zero		0
	.zero		64


//--------------------- .nv.constant0._Z3FFTPKfS0_PfS1_i --------------------------
	.section	.nv.constant0._Z3FFTPKfS0_PfS1_i,"a",@progbits
	.sectionflags	@""
	.align	4
.nv.constant0._Z3FFTPKfS0_PfS1_i:
	.zero		932


//--------------------- SYMBOLS --------------------------

	.type		.nv.reservedSmem.offset0,@object
	.size		.nv.reservedSmem.offset0,0x4
